// auto-generated by cutlass_sweep.gemm — config: {"arch": "sm_90", "cluster_m": 1, "cluster_n": 1, "dtype": "bf16", "dtype_b": "bf16", "layout": "nt", "stages": 0, "tile_k": 64, "tile_m": 192, "tile_n": 160}
#include "cutlass/cutlass.h"
#include "cutlass/gemm/collective/collective_builder.hpp"
#include "cutlass/gemm/device/gemm_universal_adapter.h"
#include "cutlass/gemm/kernel/gemm_universal.hpp"
#include "cutlass/epilogue/collective/collective_builder.hpp"

using ElemA = cutlass::bfloat16_t;
using ElemB = cutlass::bfloat16_t;
using ElemCD = cutlass::bfloat16_t;
using Acc  = float;
using TileShape    = cute::Shape<cute::_192, cute::_160, cute::_64>;
using ClusterShape = cute::Shape<cute::_1, cute::_1, cute::_1>;

using CollectiveEpilogue = typename cutlass::epilogue::collective::CollectiveBuilder<
    cutlass::arch::Sm90, cutlass::arch::OpClassTensorOp,
    TileShape, ClusterShape,
    cutlass::epilogue::collective::EpilogueTileAuto,
    Acc, Acc,
    ElemCD, cutlass::layout::RowMajor, 128 / cutlass::sizeof_bits<ElemCD>::value,
    ElemCD, cutlass::layout::RowMajor, 128 / cutlass::sizeof_bits<ElemCD>::value,
    cutlass::epilogue::collective::EpilogueScheduleAuto
  >::CollectiveOp;

using CollectiveMainloop = typename cutlass::gemm::collective::CollectiveBuilder<
    cutlass::arch::Sm90, cutlass::arch::OpClassTensorOp,
    ElemA, cutlass::layout::RowMajor, 128 / cutlass::sizeof_bits<ElemA>::value,
    ElemB, cutlass::layout::ColumnMajor, 128 / cutlass::sizeof_bits<ElemB>::value,
    Acc,
    TileShape, ClusterShape,
    cutlass::gemm::collective::StageCountAutoCarveout<static_cast<int>(sizeof(typename CollectiveEpilogue::SharedStorage))>,
    cutlass::gemm::collective::KernelScheduleAuto
  >::CollectiveOp;

using GemmKernel = cutlass::gemm::kernel::GemmUniversal<
    cute::Shape<int,int,int,int>,
    CollectiveMainloop,
    CollectiveEpilogue
>;
using Gemm = cutlass::gemm::device::GemmUniversalAdapter<GemmKernel>;

// Force the device kernel symbol into the cubin without needing a host main.
auto* _anchor = &cutlass::device_kernel<GemmKernel>;


// ===== COMPILED SASS (sm_90a) =====

	.target	sm_90a

	.elftype	@"ET_EXEC"


//--------------------- .note.nv.tkinfo           --------------------------
	.section	.note.nv.tkinfo,"",@"SHT_NOTE"
	.sectionflags	@"SHF_NOTE_NV_TKINFO"
	.tkinfo
        /*0018*/ 	.word	0x00000002
        /*0030*/ 	.string	""
        /*0030*/ 	.string	"ptxas"
        /*0030*/ 	.string	"Cuda compilation tools, release 13.0, V13.0.88"
        /*0030*/ 	.string	"Build cuda_13.0.r13.0/compiler.36424714_0"
        /*0030*/ 	.string	"-arch sm_90a -m 64 "



//--------------------- .note.nv.cuinfo           --------------------------
	.section	.note.nv.cuinfo,"",@"SHT_NOTE"
	.sectionflags	@"SHF_NOTE_NV_CUINFO"
        /*0018*/ 	.short	0x0002
        /*001a*/ 	.short	0x005a
        /*001c*/ 	.short	0x0082
	.zero		2


//--------------------- .nv.info                  --------------------------
	.section	.nv.info,"",@"SHT_CUDA_INFO"
	.align	4


	//----- nvinfo : EIATTR_REGCOUNT
	.align		4
        /*0000*/ 	.byte	0x04, 0x2f
        /*0002*/ 	.short	(.L_15 - .L_14)
	.align		4
.L_14:
        /*0004*/ 	.word	index@(_ZN7cutlass13device_kernelINS_4gemm6kernel13GemmUniversalIN4cute5tupleIJiiiiEEENS1_10collective13CollectiveMmaINS1_34MainloopSm90TmaGmmaWarpSpecializedILi5ENS5_IJNS4_1CILi1EEESB_SB_EEENS1_35KernelTmaWarpSpecializedCooperativeEEENS5_IJNSA_ILi192EEENSA_ILi160EEENSA_ILi64EEEEEENS_10bfloat16_tENS5_IJlSB_lEEESJ_SK_NS4_8TiledMMAINS4_8MMA_AtomIJNS4_4SM904GMMA27MMA_64x32x16_F32BF16BF16_SSILNSO_5MajorE0ELSQ_0ELNSO_7ScaleInE1ELSR_1EEEEEENS4_6LayoutINS5_IJNSA_ILi2EEESB_SB_EEENS5_IJSB_NSA_ILi0EEESX_EEEEENS5_IJNS4_10UnderscoreES10_S10_EEEEENS4_13SM90_TMA_LOADENS4_14ComposedLayoutINS4_7SwizzleILi3ELi4ELi3EEENS4_18smem_ptr_flag_bitsILi16EEENSU_INS5_IJNSA_ILi8EEESH_EEENS5_IJSH_SB_EEEEEEEvNS4_8identityES13_S1D_vS1E_EENS_8epilogue10collective6detail29Sm90TmaWarpSpecializedAdapterINS1H_15DefaultEpilogueISJ_SK_SK_NS1G_6thread17LinearCombinationISJ_Li1EffLNS1L_9ScaleType4KindE0ELNS_15FloatRoundStyleE2ESJ_EENS1_15EpilogueDefaultEEEEEvvEEEEvNT_6ParamsE)
        /*0008*/ 	.word	0x000000a8


	//----- nvinfo : EIATTR_FRAME_SIZE
	.align		4
.L_15:
        /*000c*/ 	.byte	0x04, 0x11
        /*000e*/ 	.short	(.L_17 - .L_16)
	.align		4
.L_16:
        /*0010*/ 	.word	index@(_ZN7cutlass13device_kernelINS_4gemm6kernel13GemmUniversalIN4cute5tupleIJiiiiEEENS1_10collective13CollectiveMmaINS1_34MainloopSm90TmaGmmaWarpSpecializedILi5ENS5_IJNS4_1CILi1EEESB_SB_EEENS1_35KernelTmaWarpSpecializedCooperativeEEENS5_IJNSA_ILi192EEENSA_ILi160EEENSA_ILi64EEEEEENS_10bfloat16_tENS5_IJlSB_lEEESJ_SK_NS4_8TiledMMAINS4_8MMA_AtomIJNS4_4SM904GMMA27MMA_64x32x16_F32BF16BF16_SSILNSO_5MajorE0ELSQ_0ELNSO_7ScaleInE1ELSR_1EEEEEENS4_6LayoutINS5_IJNSA_ILi2EEESB_SB_EEENS5_IJSB_NSA_ILi0EEESX_EEEEENS5_IJNS4_10UnderscoreES10_S10_EEEEENS4_13SM90_TMA_LOADENS4_14ComposedLayoutINS4_7SwizzleILi3ELi4ELi3EEENS4_18smem_ptr_flag_bitsILi16EEENSU_INS5_IJNSA_ILi8EEESH_EEENS5_IJSH_SB_EEEEEEEvNS4_8identityES13_S1D_vS1E_EENS_8epilogue10collective6detail29Sm90TmaWarpSpecializedAdapterINS1H_15DefaultEpilogueISJ_SK_SK_NS1G_6thread17LinearCombinationISJ_Li1EffLNS1L_9ScaleType4KindE0ELNS_15FloatRoundStyleE2ESJ_EENS1_15EpilogueDefaultEEEEEvvEEEEvNT_6ParamsE)
        /*0014*/ 	.word	0x00000000


	//----- nvinfo : EIATTR_MIN_STACK_SIZE
	.align		4
.L_17:
        /*0018*/ 	.byte	0x04, 0x12
        /*001a*/ 	.short	(.L_19 - .L_18)
	.align		4
.L_18:
        /*001c*/ 	.word	index@(_ZN7cutlass13device_kernelINS_4gemm6kernel13GemmUniversalIN4cute5tupleIJiiiiEEENS1_10collective13CollectiveMmaINS1_34MainloopSm90TmaGmmaWarpSpecializedILi5ENS5_IJNS4_1CILi1EEESB_SB_EEENS1_35KernelTmaWarpSpecializedCooperativeEEENS5_IJNSA_ILi192EEENSA_ILi160EEENSA_ILi64EEEEEENS_10bfloat16_tENS5_IJlSB_lEEESJ_SK_NS4_8TiledMMAINS4_8MMA_AtomIJNS4_4SM904GMMA27MMA_64x32x16_F32BF16BF16_SSILNSO_5MajorE0ELSQ_0ELNSO_7ScaleInE1ELSR_1EEEEEENS4_6LayoutINS5_IJNSA_ILi2EEESB_SB_EEENS5_IJSB_NSA_ILi0EEESX_EEEEENS5_IJNS4_10UnderscoreES10_S10_EEEEENS4_13SM90_TMA_LOADENS4_14ComposedLayoutINS4_7SwizzleILi3ELi4ELi3EEENS4_18smem_ptr_flag_bitsILi16EEENSU_INS5_IJNSA_ILi8EEESH_EEENS5_IJSH_SB_EEEEEEEvNS4_8identityES13_S1D_vS1E_EENS_8epilogue10collective6detail29Sm90TmaWarpSpecializedAdapterINS1H_15DefaultEpilogueISJ_SK_SK_NS1G_6thread17LinearCombinationISJ_Li1EffLNS1L_9ScaleType4KindE0ELNS_15FloatRoundStyleE2ESJ_EENS1_15EpilogueDefaultEEEEEvvEEEEvNT_6ParamsE)
        /*0020*/ 	.word	0x00000000
.L_19:


//--------------------- .nv.compat                --------------------------
	.section	.nv.compat,"",@"SHT_CUDA_COMPAT_INFO"
	.align	4
        /*0000*/ 	.byte	0x02, 0x09, 0x01, 0x00, 0x02, 0x02, 0x04, 0x00, 0x02, 0x05, 0x05, 0x00, 0x03, 0x07, 0x01, 0x01
        /*0010*/ 	.byte	0x02, 0x03, 0x01, 0x00, 0x02, 0x06, 0x01, 0x00, 0x04, 0x0b, 0x08, 0x00, 0x00, 0x00, 0x00, 0x00
        /*0020*/ 	.byte	0x00, 0x00, 0x00, 0x00


//--------------------- .nv.info._ZN7cutlass13device_kernelINS_4gemm6kernel13GemmUniversalIN4cute5tupleIJiiiiEEENS1_10collective13CollectiveMmaINS1_34MainloopSm90TmaGmmaWarpSpecializedILi5ENS5_IJNS4_1CILi1EEESB_SB_EEENS1_35KernelTmaWarpSpecializedCooperativeEEENS5_IJNSA_ILi192EEENSA_ILi160EEENSA_ILi64EEEEEENS_10bfloat16_tENS5_IJlSB_lEEESJ_SK_NS4_8TiledMMAINS4_8MMA_AtomIJNS4_4SM904GMMA27MMA_64x32x16_F32BF16BF16_SSILNSO_5MajorE0ELSQ_0ELNSO_7ScaleInE1ELSR_1EEEEEENS4_6LayoutINS5_IJNSA_ILi2EEESB_SB_EEENS5_IJSB_NSA_ILi0EEESX_EEEEENS5_IJNS4_10UnderscoreES10_S10_EEEEENS4_13SM90_TMA_LOADENS4_14ComposedLayoutINS4_7SwizzleILi3ELi4ELi3EEENS4_18smem_ptr_flag_bitsILi16EEENSU_INS5_IJNSA_ILi8EEESH_EEENS5_IJSH_SB_EEEEEEEvNS4_8identityES13_S1D_vS1E_EENS_8epilogue10collective6detail29Sm90TmaWarpSpecializedAdapterINS1H_15DefaultEpilogueISJ_SK_SK_NS1G_6thread17LinearCombinationISJ_Li1EffLNS1L_9ScaleType4KindE0ELNS_15FloatRoundStyleE2ESJ_EENS1_15EpilogueDefaultEEEEEvvEEEEvNT_6ParamsE --------------------------
	.section	.nv.info._ZN7cutlass13device_kernelINS_4gemm6kernel13GemmUniversalIN4cute5tupleIJiiiiEEENS1_10collective13CollectiveMmaINS1_34MainloopSm90TmaGmmaWarpSpecializedILi5ENS5_IJNS4_1CILi1EEESB_SB_EEENS1_35KernelTmaWarpSpecializedCooperativeEEENS5_IJNSA_ILi192EEENSA_ILi160EEENSA_ILi64EEEEEENS_10bfloat16_tENS5_IJlSB_lEEESJ_SK_NS4_8TiledMMAINS4_8MMA_AtomIJNS4_4SM904GMMA27MMA_64x32x16_F32BF16BF16_SSILNSO_5MajorE0ELSQ_0ELNSO_7ScaleInE1ELSR_1EEEEEENS4_6LayoutINS5_IJNSA_ILi2EEESB_SB_EEENS5_IJSB_NSA_ILi0EEESX_EEEEENS5_IJNS4_10UnderscoreES10_S10_EEEEENS4_13SM90_TMA_LOADENS4_14ComposedLayoutINS4_7SwizzleILi3ELi4ELi3EEENS4_18smem_ptr_flag_bitsILi16EEENSU_INS5_IJNSA_ILi8EEESH_EEENS5_IJSH_SB_EEEEEEEvNS4_8identityES13_S1D_vS1E_EENS_8epilogue10collective6detail29Sm90TmaWarpSpecializedAdapterINS1H_15DefaultEpilogueISJ_SK_SK_NS1G_6thread17LinearCombinationISJ_Li1EffLNS1L_9ScaleType4KindE0ELNS_15FloatRoundStyleE2ESJ_EENS1_15EpilogueDefaultEEEEEvvEEEEvNT_6ParamsE,"",@"SHT_CUDA_INFO"
	.sectionflags	@""
	.align	4


	//----- nvinfo : EIATTR_CUDA_API_VERSION
	.align		4
        /*0000*/ 	.byte	0x04, 0x37
        /*0002*/ 	.short	(.L_21 - .L_20)
.L_20:
        /*0004*/ 	.word	0x00000082


	//----- nvinfo : EIATTR_KPARAM_INFO
	.align		4
.L_21:
        /*0008*/ 	.byte	0x04, 0x17
        /*000a*/ 	.short	(.L_23 - .L_22)
.L_22:
        /*000c*/ 	.word	0x00000000
        /*0010*/ 	.short	0x0000
        /*0012*/ 	.short	0x0070
        /*0014*/ 	.byte	0x00, 0xf0, 0x01, 0x10


	//----- nvinfo : EIATTR_SPARSE_MMA_MASK
	.align		4
.L_23:
        /*0018*/ 	.byte	0x03, 0x50
        /*001a*/ 	.short	0x0000


	//----- nvinfo : EIATTR_MAXREG_COUNT
	.align		4
        /*001c*/ 	.byte	0x03, 0x1b
        /*001e*/ 	.short	0x00a8


	//----- nvinfo : EIATTR_NUM_BARRIERS
	.align		4
        /*0020*/ 	.byte	0x02, 0x4c
        /*0022*/ 	.byte	0x01
	.zero		1


	//----- nvinfo : EIATTR_EXTERNS
	.align		4
        /*0024*/ 	.byte	0x04, 0x0f
        /*0026*/ 	.short	(.L_25 - .L_24)


	//   ....[0]....
	.align		4
.L_24:
        /*0028*/ 	.word	index@(__assertfail)


	//----- nvinfo : EIATTR_MERCURY_ISA_VERSION
	.align		4
.L_25:
        /*002c*/ 	.byte	0x03, 0x5f
        /*002e*/ 	.short	0x0101


	//----- nvinfo : EIATTR_INT_WARP_WIDE_INSTR_OFFSETS
	.align		4
        /*0030*/ 	.byte	0x04, 0x31
        /*0032*/ 	.short	(.L_27 - .L_26)


	//   ....[0]....
.L_26:
        /*0034*/ 	.word	0x000003f0


	//   ....[1]....
        /*0038*/ 	.word	0x00000400


	//   ....[2]....
        /*003c*/ 	.word	0x00000500


	//----- nvinfo : EIATTR_COOP_GROUP_MASK_REGIDS
	.align		4
.L_27:
        /*0040*/ 	.byte	0x04, 0x29
        /*0042*/ 	.short	(.L_29 - .L_28)


	//   ....[0]....
.L_28:
        /*0044*/ 	.word	0xffffffff


	//   ....[1]....
        /*0048*/ 	.word	0xffffffff


	//   ....[2]....
        /*004c*/ 	.word	0xffffffff


	//   ....[3]....
        /*0050*/ 	.word	0xffffffff


	//   ....[4]....
        /*0054*/ 	.word	0xffffffff


	//----- nvinfo : EIATTR_COOP_GROUP_INSTR_OFFSETS
	.align		4
.L_29:
        /*0058*/ 	.byte	0x04, 0x28
        /*005a*/ 	.short	(.L_31 - .L_30)


	//   ....[0]....
.L_30:
        /*005c*/ 	.word	0x00000060


	//   ....[1]....
        /*0060*/ 	.word	0x00000070


	//   ....[2]....
        /*0064*/ 	.word	0x00000130


	//   ....[3]....
        /*0068*/ 	.word	0x000002e0


	//   ....[4]....
        /*006c*/ 	.word	0x00001000


	//----- nvinfo : EIATTR_REG_RECONFIG
	.align		4
.L_31:
        /*0070*/ 	.byte	0x01, 0x54
	.zero		2


	//----- nvinfo : EIATTR_SYSCALL_OFFSETS
	.align		4
        /*0074*/ 	.byte	0x04, 0x46
        /*0076*/ 	.short	(.L_33 - .L_32)


	//   ....[0]....
.L_32:
        /*0078*/ 	.word	0x000011b0


	//----- nvinfo : EIATTR_MBARRIER_INSTR_OFFSETS
	.align		4
.L_33:
        /*007c*/ 	.byte	0x04, 0x39
        /*007e*/ 	.short	(.L_35 - .L_34)


	//   ....[0]....
.L_34:
        /*0080*/ 	.word	0x00000230
        /*0084*/ 	.word	0x000000ff
        /*0088*/ 	.word	0x00000000
        /*008c*/ 	.short	0x0100
        /*008e*/ 	.byte	0x08
	.zero		1


	//   ....[1]....
        /*0090*/ 	.word	0x00000240
        /*0094*/ 	.word	0x000000ff
        /*0098*/ 	.word	0x00000028
        /*009c*/ 	.short	0x0100
        /*009e*/ 	.byte	0x08
	.zero		1


	//   ....[2]....
        /*00a0*/ 	.word	0x00000250
        /*00a4*/ 	.word	0x000000ff
        /*00a8*/ 	.word	0x00000008
        /*00ac*/ 	.short	0x0100
        /*00ae*/ 	.byte	0x08
	.zero		1


	//   ....[3]....
        /*00b0*/ 	.word	0x00000260
        /*00b4*/ 	.word	0x000000ff
        /*00b8*/ 	.word	0x00000030
        /*00bc*/ 	.short	0x0100
        /*00be*/ 	.byte	0x08
	.zero		1


	//   ....[4]....
        /*00c0*/ 	.word	0x00000270
        /*00c4*/ 	.word	0x000000ff
        /*00c8*/ 	.word	0x00000010
        /*00cc*/ 	.short	0x0100
        /*00ce*/ 	.byte	0x08
	.zero		1


	//   ....[5]....
        /*00d0*/ 	.word	0x00000280
        /*00d4*/ 	.word	0x000000ff
        /*00d8*/ 	.word	0x00000038
        /*00dc*/ 	.short	0x0100
        /*00de*/ 	.byte	0x08
	.zero		1


	//   ....[6]....
        /*00e0*/ 	.word	0x00000290
        /*00e4*/ 	.word	0x000000ff
        /*00e8*/ 	.word	0x00000018
        /*00ec*/ 	.short	0x0100
        /*00ee*/ 	.byte	0x08
	.zero		1


	//   ....[7]....
        /*00f0*/ 	.word	0x000002a0
        /*00f4*/ 	.word	0x000000ff
        /*00f8*/ 	.word	0x00000040
        /*00fc*/ 	.short	0x0100
        /*00fe*/ 	.byte	0x08
	.zero		1


	//   ....[8]....
        /*0100*/ 	.word	0x000002b0
        /*0104*/ 	.word	0x000000ff
        /*0108*/ 	.word	0x00000020
        /*010c*/ 	.short	0x0100
        /*010e*/ 	.byte	0x08
	.zero		1


	//   ....[9]....
        /*0110*/ 	.word	0x000002c0
        /*0114*/ 	.word	0x000000ff
        /*0118*/ 	.word	0x00000048
        /*011c*/ 	.short	0x0100
        /*011e*/ 	.byte	0x08
	.zero		1


	//   ....[10]....
        /*0120*/ 	.word	0x00000570
        /*0124*/ 	.word	0x000000ff
        /*0128*/ 	.word	0x00000060
        /*012c*/ 	.short	0x0100
        /*012e*/ 	.byte	0x06
	.zero		1


	//   ....[11]....
        /*0130*/ 	.word	0x000005d0
        /*0134*/ 	.word	0x000000ff
        /*0138*/ 	.word	0x00000068
        /*013c*/ 	.short	0x0100
        /*013e*/ 	.byte	0x06
	.zero		1


	//   ....[12]....
        /*0140*/ 	.word	0x00001230
        /*0144*/ 	.word	0x00000003
        /*0148*/ 	.word	0x00000000
        /*014c*/ 	.short	0x010a
        /*014e*/ 	.byte	0x3f
	.zero		1


	//   ....[13]....
        /*0150*/ 	.word	0x00001270
        /*0154*/ 	.word	0x00000003
        /*0158*/ 	.word	0x00000000
        /*015c*/ 	.short	0x010a
        /*015e*/ 	.byte	0x3f
	.zero		1


	//   ....[14]....
        /*0160*/ 	.word	0x00002370
        /*0164*/ 	.word	0x000000ff
        /*0168*/ 	.word	0x00000000
        /*016c*/ 	.short	0x010a
        /*016e*/ 	.byte	0x08
	.zero		1


	//   ....[15]....
        /*0170*/ 	.word	0x000023b0
        /*0174*/ 	.word	0x000000ff
        /*0178*/ 	.word	0x00000000
        /*017c*/ 	.short	0x010a
        /*017e*/ 	.byte	0x08
	.zero		1


	//   ....[16]....
        /*0180*/ 	.word	0x00003380
        /*0184*/ 	.word	0x000000ff
        /*0188*/ 	.word	0x00000000
        /*018c*/ 	.short	0x0101
        /*018e*/ 	.byte	0x08
	.zero		1


	//   ....[17]....
        /*0190*/ 	.word	0x00003530
        /*0194*/ 	.word	0x00000000
        /*0198*/ 	.word	0x00000000
        /*019c*/ 	.short	0x0101
        /*019e*/ 	.byte	0x3f
	.zero		1


	//   ....[18]....
        /*01a0*/ 	.word	0x0000e470
        /*01a4*/ 	.word	0x0000000e
        /*01a8*/ 	.word	0x00000028
        /*01ac*/ 	.short	0x010a
        /*01ae*/ 	.byte	0x3f
	.zero		1


	//   ....[19]....
        /*01b0*/ 	.word	0x0000e800
        /*01b4*/ 	.word	0x00000005
        /*01b8*/ 	.word	0x00000068
        /*01bc*/ 	.short	0x0101
        /*01be*/ 	.byte	0x3f
	.zero		1


	//   ....[20]....
        /*01c0*/ 	.word	0x0000ef60
        /*01c4*/ 	.word	0x00000007
        /*01c8*/ 	.word	0x00000000
        /*01cc*/ 	.short	0x010a
        /*01ce*/ 	.byte	0x3f
	.zero		1


	//   ....[21]....
        /*01d0*/ 	.word	0x0000efe0
        /*01d4*/ 	.word	0x00000008
        /*01d8*/ 	.word	0x00000000
        /*01dc*/ 	.short	0x010a
        /*01de*/ 	.byte	0x3f
	.zero		1


	//   ....[22]....
        /*01e0*/ 	.word	0x0000f070
        /*01e4*/ 	.word	0x00000009
        /*01e8*/ 	.word	0x00000000
        /*01ec*/ 	.short	0x010a
        /*01ee*/ 	.byte	0x3f
	.zero		1


	//   ....[23]....
        /*01f0*/ 	.word	0x0000f100
        /*01f4*/ 	.word	0x00000006
        /*01f8*/ 	.word	0x00000000
        /*01fc*/ 	.short	0x010a
        /*01fe*/ 	.byte	0x3f
	.zero		1


	//   ....[24]....
        /*0200*/ 	.word	0x0000f190
        /*0204*/ 	.word	0x00000003
        /*0208*/ 	.word	0x00000000
        /*020c*/ 	.short	0x010a
        /*020e*/ 	.byte	0x3f
	.zero		1


	//   ....[25]....
        /*0210*/ 	.word	0x0000f1f0
        /*0214*/ 	.word	0x00000003
        /*0218*/ 	.word	0x00000000
        /*021c*/ 	.short	0x010a
        /*021e*/ 	.byte	0x3f
	.zero		1


	//   ....[26]....
        /*0220*/ 	.word	0x0000f250
        /*0224*/ 	.word	0x00000005
        /*0228*/ 	.word	0x00000000
        /*022c*/ 	.short	0x010a
        /*022e*/ 	.byte	0x3f
	.zero		1


	//   ....[27]....
        /*0230*/ 	.word	0x0000f320
        /*0234*/ 	.word	0x0000000e
        /*0238*/ 	.word	0x00000028
        /*023c*/ 	.short	0x010a
        /*023e*/ 	.byte	0x3f
	.zero		1


	//   ....[28]....
        /*0240*/ 	.word	0x0000f3f0
        /*0244*/ 	.word	0x00000007
        /*0248*/ 	.word	0x00000000
        /*024c*/ 	.short	0x010a
        /*024e*/ 	.byte	0x3f
	.zero		1


	//   ....[29]....
        /*0250*/ 	.word	0x0000f440
        /*0254*/ 	.word	0x00000008
        /*0258*/ 	.word	0x00000000
        /*025c*/ 	.short	0x010a
        /*025e*/ 	.byte	0x3f
	.zero		1


	//   ....[30]....
        /*0260*/ 	.word	0x0000f490
        /*0264*/ 	.word	0x00000009
        /*0268*/ 	.word	0x00000000
        /*026c*/ 	.short	0x010a
        /*026e*/ 	.byte	0x3f
	.zero		1


	//   ....[31]....
        /*0270*/ 	.word	0x0000f4e0
        /*0274*/ 	.word	0x00000006
        /*0278*/ 	.word	0x00000000
        /*027c*/ 	.short	0x010a
        /*027e*/ 	.byte	0x3f
	.zero		1


	//----- nvinfo : EIATTR_NUM_MBARRIERS
	.align		4
.L_35:
        /*0280*/ 	.byte	0x03, 0x38
        /*0282*/ 	.short	0x000c


	//----- nvinfo : EIATTR_EXIT_INSTR_OFFSETS
	.align		4
        /*0284*/ 	.byte	0x04, 0x1c
        /*0286*/ 	.short	(.L_37 - .L_36)


	//   ....[0]....
.L_36:
        /*0288*/ 	.word	0x00000620


	//   ....[1]....
        /*028c*/ 	.word	0x00000f10


	//   ....[2]....
        /*0290*/ 	.word	0x0000da90


	//   ....[3]....
        /*0294*/ 	.word	0x0000e100


	//   ....[4]....
        /*0298*/ 	.word	0x0000f1e0


	//----- nvinfo : EIATTR_MAX_THREADS
	.align		4
.L_37:
        /*029c*/ 	.byte	0x04, 0x05
        /*029e*/ 	.short	(.L_39 - .L_38)
.L_38:
        /*02a0*/ 	.word	0x00000180
        /*02a4*/ 	.word	0x00000001
        /*02a8*/ 	.word	0x00000001


	//----- nvinfo : EIATTR_CRS_STACK_SIZE
	.align		4
.L_39:
        /*02ac*/ 	.byte	0x04, 0x1e
        /*02ae*/ 	.short	(.L_41 - .L_40)
.L_40:
        /*02b0*/ 	.word	0x00000000


	//----- nvinfo : EIATTR_CBANK_PARAM_SIZE
	.align		4
.L_41:
        /*02b4*/ 	.byte	0x03, 0x19
        /*02b6*/ 	.short	0x0470


	//----- nvinfo : EIATTR_PARAM_CBANK
	.align		4
        /*02b8*/ 	.byte	0x04, 0x0a
        /*02ba*/ 	.short	(.L_43 - .L_42)
	.align		4
.L_42:
        /*02bc*/ 	.word	index@(.nv.constant0._ZN7cutlass13device_kernelINS_4gemm6kernel13GemmUniversalIN4cute5tupleIJiiiiEEENS1_10collective13CollectiveMmaINS1_34MainloopSm90TmaGmmaWarpSpecializedILi5ENS5_IJNS4_1CILi1EEESB_SB_EEENS1_35KernelTmaWarpSpecializedCooperativeEEENS5_IJNSA_ILi192EEENSA_ILi160EEENSA_ILi64EEEEEENS_10bfloat16_tENS5_IJlSB_lEEESJ_SK_NS4_8TiledMMAINS4_8MMA_AtomIJNS4_4SM904GMMA27MMA_64x32x16_F32BF16BF16_SSILNSO_5MajorE0ELSQ_0ELNSO_7ScaleInE1ELSR_1EEEEEENS4_6LayoutINS5_IJNSA_ILi2EEESB_SB_EEENS5_IJSB_NSA_ILi0EEESX_EEEEENS5_IJNS4_10UnderscoreES10_S10_EEEEENS4_13SM90_TMA_LOADENS4_14ComposedLayoutINS4_7SwizzleILi3ELi4ELi3EEENS4_18smem_ptr_flag_bitsILi16EEENSU_INS5_IJNSA_ILi8EEESH_EEENS5_IJSH_SB_EEEEEEEvNS4_8identityES13_S1D_vS1E_EENS_8epilogue10collective6detail29Sm90TmaWarpSpecializedAdapterINS1H_15DefaultEpilogueISJ_SK_SK_NS1G_6thread17LinearCombinationISJ_Li1EffLNS1L_9ScaleType4KindE0ELNS_15FloatRoundStyleE2ESJ_EENS1_15EpilogueDefaultEEEEEvvEEEEvNT_6ParamsE)
        /*02c0*/ 	.short	0x0210
        /*02c2*/ 	.short	0x0470


	//----- nvinfo : EIATTR_SW_WAR
	.align		4
.L_43:
        /*02c4*/ 	.byte	0x04, 0x36
        /*02c6*/ 	.short	(.L_45 - .L_44)
.L_44:
        /*02c8*/ 	.word	0x00000008
.L_45:


//--------------------- .nv.callgraph             --------------------------
	.section	.nv.callgraph,"",@"SHT_CUDA_CALLGRAPH"
	.align	4
	.sectionentsize	8
	.align		4
        /*0000*/ 	.word	0x00000000
	.align		4
        /*0004*/ 	.word	0xffffffff
	.align		4
        /*0008*/ 	.word	index@(_ZN7cutlass13device_kernelINS_4gemm6kernel13GemmUniversalIN4cute5tupleIJiiiiEEENS1_10collective13CollectiveMmaINS1_34MainloopSm90TmaGmmaWarpSpecializedILi5ENS5_IJNS4_1CILi1EEESB_SB_EEENS1_35KernelTmaWarpSpecializedCooperativeEEENS5_IJNSA_ILi192EEENSA_ILi160EEENSA_ILi64EEEEEENS_10bfloat16_tENS5_IJlSB_lEEESJ_SK_NS4_8TiledMMAINS4_8MMA_AtomIJNS4_4SM904GMMA27MMA_64x32x16_F32BF16BF16_SSILNSO_5MajorE0ELSQ_0ELNSO_7ScaleInE1ELSR_1EEEEEENS4_6LayoutINS5_IJNSA_ILi2EEESB_SB_EEENS5_IJSB_NSA_ILi0EEESX_EEEEENS5_IJNS4_10UnderscoreES10_S10_EEEEENS4_13SM90_TMA_LOADENS4_14ComposedLayoutINS4_7SwizzleILi3ELi4ELi3EEENS4_18smem_ptr_flag_bitsILi16EEENSU_INS5_IJNSA_ILi8EEESH_EEENS5_IJSH_SB_EEEEEEEvNS4_8identityES13_S1D_vS1E_EENS_8epilogue10collective6detail29Sm90TmaWarpSpecializedAdapterINS1H_15DefaultEpilogueISJ_SK_SK_NS1G_6thread17LinearCombinationISJ_Li1EffLNS1L_9ScaleType4KindE0ELNS_15FloatRoundStyleE2ESJ_EENS1_15EpilogueDefaultEEEEEvvEEEEvNT_6ParamsE)
	.align		4
        /*000c*/ 	.word	index@(__assertfail)
	.align		4
        /*0010*/ 	.word	0x00000000
	.align		4
        /*0014*/ 	.word	0xfffffffe
	.align		4
        /*0018*/ 	.word	0x00000000
	.align		4
        /*001c*/ 	.word	0xfffffffd
	.align		4
        /*0020*/ 	.word	0x00000000
	.align		4
        /*0024*/ 	.word	0xfffffffc


//--------------------- .nv.constant4             --------------------------
	.section	.nv.constant4,"a",@progbits
	.align	8
	.align		8
.nv.constant4:
        /*0000*/ 	.dword	__assertfail
	.align		8
        /*0008*/ 	.dword	__unnamed_1
	.align		8
        /*0010*/ 	.dword	_ZN40_INTERNAL_153b96b4_4_k_cu_4bba2c75_103144cuda3std3__45__cpo5beginE
	.align		8
        /*0018*/ 	.dword	_ZN40_INTERNAL_153b96b4_4_k_cu_4bba2c75_103144cuda3std3__45__cpo3endE
	.align		8
        /*0020*/ 	.dword	_ZN40_INTERNAL_153b96b4_4_k_cu_4bba2c75_103144cuda3std3__45__cpo6cbeginE
	.align		8
        /*0028*/ 	.dword	_ZN40_INTERNAL_153b96b4_4_k_cu_4bba2c75_103144cuda3std3__45__cpo4cendE
	.align		8
        /*0030*/ 	.dword	_ZN40_INTERNAL_153b96b4_4_k_cu_4bba2c75_103144cuda3std3__442_GLOBAL__N__153b96b4_4_k_cu_4bba2c75_103146ignoreE
	.align		8
        /*0038*/ 	.dword	_ZN40_INTERNAL_153b96b4_4_k_cu_4bba2c75_103144cuda3std3__419piecewise_constructE
	.align		8
        /*0040*/ 	.dword	_ZN40_INTERNAL_153b96b4_4_k_cu_4bba2c75_103144cuda3std3__48in_placeE
	.align		8
        /*0048*/ 	.dword	_ZN40_INTERNAL_153b96b4_4_k_cu_4bba2c75_103144cuda3std6ranges3__45__cpo4swapE
	.align		8
        /*0050*/ 	.dword	_ZN40_INTERNAL_153b96b4_4_k_cu_4bba2c75_103144cuda3std6ranges3__45__cpo9iter_moveE
	.align		8
        /*0058*/ 	.dword	_ZN40_INTERNAL_153b96b4_4_k_cu_4bba2c75_103144cute7productE
	.align		8
        /*0060*/ 	.dword	_ZN40_INTERNAL_153b96b4_4_k_cu_4bba2c75_103144cute1_E
	.align		8
        /*0068*/ 	.dword	$str$22
	.align		8
        /*0070*/ 	.dword	$str$23


//--------------------- .text._ZN7cutlass13device_kernelINS_4gemm6kernel13GemmUniversalIN4cute5tupleIJiiiiEEENS1_10collective13CollectiveMmaINS1_34MainloopSm90TmaGmmaWarpSpecializedILi5ENS5_IJNS4_1CILi1EEESB_SB_EEENS1_35KernelTmaWarpSpecializedCooperativeEEENS5_IJNSA_ILi192EEENSA_ILi160EEENSA_ILi64EEEEEENS_10bfloat16_tENS5_IJlSB_lEEESJ_SK_NS4_8TiledMMAINS4_8MMA_AtomIJNS4_4SM904GMMA27MMA_64x32x16_F32BF16BF16_SSILNSO_5MajorE0ELSQ_0ELNSO_7ScaleInE1ELSR_1EEEEEENS4_6LayoutINS5_IJNSA_ILi2EEESB_SB_EEENS5_IJSB_NSA_ILi0EEESX_EEEEENS5_IJNS4_10UnderscoreES10_S10_EEEEENS4_13SM90_TMA_LOADENS4_14ComposedLayoutINS4_7SwizzleILi3ELi4ELi3EEENS4_18smem_ptr_flag_bitsILi16EEENSU_INS5_IJNSA_ILi8EEESH_EEENS5_IJSH_SB_EEEEEEEvNS4_8identityES13_S1D_vS1E_EENS_8epilogue10collective6detail29Sm90TmaWarpSpecializedAdapterINS1H_15DefaultEpilogueISJ_SK_SK_NS1G_6thread17LinearCombinationISJ_Li1EffLNS1L_9ScaleType4KindE0ELNS_15FloatRoundStyleE2ESJ_EENS1_15EpilogueDefaultEEEEEvvEEEEvNT_6ParamsE --------------------------
	.section	.text._ZN7cutlass13device_kernelINS_4gemm6kernel13GemmUniversalIN4cute5tupleIJiiiiEEENS1_10collective13CollectiveMmaINS1_34MainloopSm90TmaGmmaWarpSpecializedILi5ENS5_IJNS4_1CILi1EEESB_SB_EEENS1_35KernelTmaWarpSpecializedCooperativeEEENS5_IJNSA_ILi192EEENSA_ILi160EEENSA_ILi64EEEEEENS_10bfloat16_tENS5_IJlSB_lEEESJ_SK_NS4_8TiledMMAINS4_8MMA_AtomIJNS4_4SM904GMMA27MMA_64x32x16_F32BF16BF16_SSILNSO_5MajorE0ELSQ_0ELNSO_7ScaleInE1ELSR_1EEEEEENS4_6LayoutINS5_IJNSA_ILi2EEESB_SB_EEENS5_IJSB_NSA_ILi0EEESX_EEEEENS5_IJNS4_10UnderscoreES10_S10_EEEEENS4_13SM90_TMA_LOADENS4_14ComposedLayoutINS4_7SwizzleILi3ELi4ELi3EEENS4_18smem_ptr_flag_bitsILi16EEENSU_INS5_IJNSA_ILi8EEESH_EEENS5_IJSH_SB_EEEEEEEvNS4_8identityES13_S1D_vS1E_EENS_8epilogue10collective6detail29Sm90TmaWarpSpecializedAdapterINS1H_15DefaultEpilogueISJ_SK_SK_NS1G_6thread17LinearCombinationISJ_Li1EffLNS1L_9ScaleType4KindE0ELNS_15FloatRoundStyleE2ESJ_EENS1_15EpilogueDefaultEEEEEvvEEEEvNT_6ParamsE,"ax",@progbits
	.align	128
.text._ZN7cutlass13device_kernelINS_4gemm6kernel13GemmUniversalIN4cute5tupleIJiiiiEEENS1_10collective13CollectiveMmaINS1_34MainloopSm90TmaGmmaWarpSpecializedILi5ENS5_IJNS4_1CILi1EEESB_SB_EEENS1_35KernelTmaWarpSpecializedCooperativeEEENS5_IJNSA_ILi192EEENSA_ILi160EEENSA_ILi64EEEEEENS_10bfloat16_tENS5_IJlSB_lEEESJ_SK_NS4_8TiledMMAINS4_8MMA_AtomIJNS4_4SM904GMMA27MMA_64x32x16_F32BF16BF16_SSILNSO_5MajorE0ELSQ_0ELNSO_7ScaleInE1ELSR_1EEEEEENS4_6LayoutINS5_IJNSA_ILi2EEESB_SB_EEENS5_IJSB_NSA_ILi0EEESX_EEEEENS5_IJNS4_10UnderscoreES10_S10_EEEEENS4_13SM90_TMA_LOADENS4_14ComposedLayoutINS4_7SwizzleILi3ELi4ELi3EEENS4_18smem_ptr_flag_bitsILi16EEENSU_INS5_IJNSA_ILi8EEESH_EEENS5_IJSH_SB_EEEEEEEvNS4_8identityES13_S1D_vS1E_EENS_8epilogue10collective6detail29Sm90TmaWarpSpecializedAdapterINS1H_15DefaultEpilogueISJ_SK_SK_NS1G_6thread17LinearCombinationISJ_Li1EffLNS1L_9ScaleType4KindE0ELNS_15FloatRoundStyleE2ESJ_EENS1_15EpilogueDefaultEEEEEvvEEEEvNT_6ParamsE:
        .type           _ZN7cutlass13device_kernelINS_4gemm6kernel13GemmUniversalIN4cute5tupleIJiiiiEEENS1_10collective13CollectiveMmaINS1_34MainloopSm90TmaGmmaWarpSpecializedILi5ENS5_IJNS4_1CILi1EEESB_SB_EEENS1_35KernelTmaWarpSpecializedCooperativeEEENS5_IJNSA_ILi192EEENSA_ILi160EEENSA_ILi64EEEEEENS_10bfloat16_tENS5_IJlSB_lEEESJ_SK_NS4_8TiledMMAINS4_8MMA_AtomIJNS4_4SM904GMMA27MMA_64x32x16_F32BF16BF16_SSILNSO_5MajorE0ELSQ_0ELNSO_7ScaleInE1ELSR_1EEEEEENS4_6LayoutINS5_IJNSA_ILi2EEESB_SB_EEENS5_IJSB_NSA_ILi0EEESX_EEEEENS5_IJNS4_10UnderscoreES10_S10_EEEEENS4_13SM90_TMA_LOADENS4_14ComposedLayoutINS4_7SwizzleILi3ELi4ELi3EEENS4_18smem_ptr_flag_bitsILi16EEENSU_INS5_IJNSA_ILi8EEESH_EEENS5_IJSH_SB_EEEEEEEvNS4_8identityES13_S1D_vS1E_EENS_8epilogue10collective6detail29Sm90TmaWarpSpecializedAdapterINS1H_15DefaultEpilogueISJ_SK_SK_NS1G_6thread17LinearCombinationISJ_Li1EffLNS1L_9ScaleType4KindE0ELNS_15FloatRoundStyleE2ESJ_EENS1_15EpilogueDefaultEEEEEvvEEEEvNT_6ParamsE,@function
        .size           _ZN7cutlass13device_kernelINS_4gemm6kernel13GemmUniversalIN4cute5tupleIJiiiiEEENS1_10collective13CollectiveMmaINS1_34MainloopSm90TmaGmmaWarpSpecializedILi5ENS5_IJNS4_1CILi1EEESB_SB_EEENS1_35KernelTmaWarpSpecializedCooperativeEEENS5_IJNSA_ILi192EEENSA_ILi160EEENSA_ILi64EEEEEENS_10bfloat16_tENS5_IJlSB_lEEESJ_SK_NS4_8TiledMMAINS4_8MMA_AtomIJNS4_4SM904GMMA27MMA_64x32x16_F32BF16BF16_SSILNSO_5MajorE0ELSQ_0ELNSO_7ScaleInE1ELSR_1EEEEEENS4_6LayoutINS5_IJNSA_ILi2EEESB_SB_EEENS5_IJSB_NSA_ILi0EEESX_EEEEENS5_IJNS4_10UnderscoreES10_S10_EEEEENS4_13SM90_TMA_LOADENS4_14ComposedLayoutINS4_7SwizzleILi3ELi4ELi3EEENS4_18smem_ptr_flag_bitsILi16EEENSU_INS5_IJNSA_ILi8EEESH_EEENS5_IJSH_SB_EEEEEEEvNS4_8identityES13_S1D_vS1E_EENS_8epilogue10collective6detail29Sm90TmaWarpSpecializedAdapterINS1H_15DefaultEpilogueISJ_SK_SK_NS1G_6thread17LinearCombinationISJ_Li1EffLNS1L_9ScaleType4KindE0ELNS_15FloatRoundStyleE2ESJ_EENS1_15EpilogueDefaultEEEEEvvEEEEvNT_6ParamsE,(.L_x_386 - _ZN7cutlass13device_kernelINS_4gemm6kernel13GemmUniversalIN4cute5tupleIJiiiiEEENS1_10collective13CollectiveMmaINS1_34MainloopSm90TmaGmmaWarpSpecializedILi5ENS5_IJNS4_1CILi1EEESB_SB_EEENS1_35KernelTmaWarpSpecializedCooperativeEEENS5_IJNSA_ILi192EEENSA_ILi160EEENSA_ILi64EEEEEENS_10bfloat16_tENS5_IJlSB_lEEESJ_SK_NS4_8TiledMMAINS4_8MMA_AtomIJNS4_4SM904GMMA27MMA_64x32x16_F32BF16BF16_SSILNSO_5MajorE0ELSQ_0ELNSO_7ScaleInE1ELSR_1EEEEEENS4_6LayoutINS5_IJNSA_ILi2EEESB_SB_EEENS5_IJSB_NSA_ILi0EEESX_EEEEENS5_IJNS4_10UnderscoreES10_S10_EEEEENS4_13SM90_TMA_LOADENS4_14ComposedLayoutINS4_7SwizzleILi3ELi4ELi3EEENS4_18smem_ptr_flag_bitsILi16EEENSU_INS5_IJNSA_ILi8EEESH_EEENS5_IJSH_SB_EEEEEEEvNS4_8identityES13_S1D_vS1E_EENS_8epilogue10collective6detail29Sm90TmaWarpSpecializedAdapterINS1H_15DefaultEpilogueISJ_SK_SK_NS1G_6thread17LinearCombinationISJ_Li1EffLNS1L_9ScaleType4KindE0ELNS_15FloatRoundStyleE2ESJ_EENS1_15EpilogueDefaultEEEEEvvEEEEvNT_6ParamsE)
        .other          _ZN7cutlass13device_kernelINS_4gemm6kernel13GemmUniversalIN4cute5tupleIJiiiiEEENS1_10collective13CollectiveMmaINS1_34MainloopSm90TmaGmmaWarpSpecializedILi5ENS5_IJNS4_1CILi1EEESB_SB_EEENS1_35KernelTmaWarpSpecializedCooperativeEEENS5_IJNSA_ILi192EEENSA_ILi160EEENSA_ILi64EEEEEENS_10bfloat16_tENS5_IJlSB_lEEESJ_SK_NS4_8TiledMMAINS4_8MMA_AtomIJNS4_4SM904GMMA27MMA_64x32x16_F32BF16BF16_SSILNSO_5MajorE0ELSQ_0ELNSO_7ScaleInE1ELSR_1EEEEEENS4_6LayoutINS5_IJNSA_ILi2EEESB_SB_EEENS5_IJSB_NSA_ILi0EEESX_EEEEENS5_IJNS4_10UnderscoreES10_S10_EEEEENS4_13SM90_TMA_LOADENS4_14ComposedLayoutINS4_7SwizzleILi3ELi4ELi3EEENS4_18smem_ptr_flag_bitsILi16EEENSU_INS5_IJNSA_ILi8EEESH_EEENS5_IJSH_SB_EEEEEEEvNS4_8identityES13_S1D_vS1E_EENS_8epilogue10collective6detail29Sm90TmaWarpSpecializedAdapterINS1H_15DefaultEpilogueISJ_SK_SK_NS1G_6thread17LinearCombinationISJ_Li1EffLNS1L_9ScaleType4KindE0ELNS_15FloatRoundStyleE2ESJ_EENS1_15EpilogueDefaultEEEEEvvEEEEvNT_6ParamsE,@"STO_CUDA_ENTRY STV_DEFAULT"
_ZN7cutlass13device_kernelINS_4gemm6kernel13GemmUniversalIN4cute5tupleIJiiiiEEENS1_10collective13CollectiveMmaINS1_34MainloopSm90TmaGmmaWarpSpecializedILi5ENS5_IJNS4_1CILi1EEESB_SB_EEENS1_35KernelTmaWarpSpecializedCooperativeEEENS5_IJNSA_ILi192EEENSA_ILi160EEENSA_ILi64EEEEEENS_10bfloat16_tENS5_IJlSB_lEEESJ_SK_NS4_8TiledMMAINS4_8MMA_AtomIJNS4_4SM904GMMA27MMA_64x32x16_F32BF16BF16_SSILNSO_5MajorE0ELSQ_0ELNSO_7ScaleInE1ELSR_1EEEEEENS4_6LayoutINS5_IJNSA_ILi2EEESB_SB_EEENS5_IJSB_NSA_ILi0EEESX_EEEEENS5_IJNS4_10UnderscoreES10_S10_EEEEENS4_13SM90_TMA_LOADENS4_14ComposedLayoutINS4_7SwizzleILi3ELi4ELi3EEENS4_18smem_ptr_flag_bitsILi16EEENSU_INS5_IJNSA_ILi8EEESH_EEENS5_IJSH_SB_EEEEEEEvNS4_8identityES13_S1D_vS1E_EENS_8epilogue10collective6detail29Sm90TmaWarpSpecializedAdapterINS1H_15DefaultEpilogueISJ_SK_SK_NS1G_6thread17LinearCombinationISJ_Li1EffLNS1L_9ScaleType4KindE0ELNS_15FloatRoundStyleE2ESJ_EENS1_15EpilogueDefaultEEEEEvvEEEEvNT_6ParamsE:
[----:B------:R-:W0:Y:S01]  /*0000*/  LDC R1, c[0x0][0x28] ;  /* 0x00000a00ff017b82 */ /* 0x000e220000000800 */
[----:B------:R-:W1:Y:S01]  /*0010*/  S2R R2, SR_TID.X ;  /* 0x0000000000027919 */ /* 0x000e620000002100 */
[----:B------:R-:W-:Y:S01]  /*0020*/  ELECT P0, URZ, PT ;  /* 0x00000000003f782f */ /* 0x000fe20003800000 */
[----:B------:R-:W-:Y:S01]  /*0030*/  BSSY B0, `(.L_x_0) ;  /* 0x000000f000007945 */ /* 0x000fe20003800000 */
[--C-:B-1----:R-:W-:Y:S02]  /*0040*/  SHF.R.U32.HI R0, RZ, 0x5, R2.reuse ;  /* 0x00000005ff007819 */ /* 0x102fe40000011602 */
[----:B------:R-:W-:-:S03]  /*0050*/  SHF.R.U32.HI R2, RZ, 0x7, R2 ;  /* 0x00000007ff027819 */ /* 0x000fc60000011602 */
[----:B------:R-:W1:Y:S04]  /*0060*/  SHFL.IDX PT, R5, R0, RZ, 0x1f ;  /* 0x00001fff00057589 */ /* 0x000e6800000e0000 */
[----:B------:R2:W3:Y:S01]  /*0070*/  SHFL.IDX PT, R10, R2, RZ, 0x1f ;  /* 0x00001fff020a7589 */ /* 0x0004e200000e0000 */
[----:B-1----:R-:W-:-:S13]  /*0080*/  ISETP.NE.OR P0, PT, R5, RZ, !P0 ;  /* 0x000000ff0500720c */ /* 0x002fda0004705670 */
[----:B0-23--:R-:W-:Y:S05]  /*0090*/  @P0 BRA `(.L_x_1) ;  /* 0x0000000000200947 */ /* 0x00dfea0003800000 */
[----:B------:R-:W-:Y:S02]  /*00a0*/  ULDC.64 UR4, c[0x0][0x198] ;  /* 0x0000660000047ab9 */ /* 0x000fe40000000a00 */
[----:B------:R-:W-:Y:S02]  /*00b0*/  UIADD3 UR6, UP0, UR4, 0xf0, URZ ;  /* 0x000000f004067890 */ /* 0x000fe4000ff1e03f */
[----:B------:R-:W-:Y:S02]  /*00c0*/  UIADD3 UR4, UP1, UR4, 0x1f0, URZ ;  /* 0x000001f004047890 */ /* 0x000fe4000ff3e03f */
[----:B------:R-:W-:Y:S02]  /*00d0*/  UIADD3.X UR7, URZ, UR5, URZ, UP0, !UPT ;  /* 0x000000053f077290 */ /* 0x000fe400087fe43f */
[----:B------:R-:W-:-:S07]  /*00e0*/  UIADD3.X UR5, URZ, UR5, URZ, UP1, !UPT ;  /* 0x000000053f057290 */ /* 0x000fce0008ffe43f */
[----:B------:R0:W-:Y:S02]  /*00f0*/  UTMACCTL.PF [UR6] ;  /* 0x00000000060079b9 */ /* 0x0001e40008040000 */
[----:B------:R0:W-:Y:S02]  /*0100*/  UTMACCTL.PF [UR4] ;  /* 0x00000000040079b9 */ /* 0x0001e40008040000 */
[----:B0-----:R-:W-:Y:S01]  /*0110*/  NOP ;  /* 0x0000000000007918 */ /* 0x001fe20000000000 */
.L_x_1:
[----:B------:R-:W-:Y:S05]  /*0120*/  BSYNC B0 ;  /* 0x0000000000007941 */ /* 0x000fea0003800000 */
.L_x_0:
[----:B------:R-:W0:Y:S02]  /*0130*/  SHFL.IDX PT, R2, R0, RZ, 0x1f ;  /* 0x00001fff00027589 */ /* 0x000e2400000e0000 */
[----:B0-----:R-:W-:-:S13]  /*0140*/  ISETP.NE.AND P0, PT, R2, RZ, PT ;  /* 0x000000ff0200720c */ /* 0x001fda0003f05270 */
[----:B------:R-:W-:Y:S05]  /*0150*/  @P0 BRA `(.L_x_2) ;  /* 0x0000000000600947 */ /* 0x000fea0003800000 */
[----:B------:R-:W0:Y:S01]  /*0160*/  S2UR UR8, SR_CgaCtaId ;  /* 0x00000000000879c3 */ /* 0x000e220000008800 */
[----:B------:R-:W-:Y:S01]  /*0170*/  UMOV UR4, 0x400 ;  /* 0x0000040000047882 */ /* 0x000fe20000000000 */
[----:B------:R-:W-:Y:S01]  /*0180*/  UMOV UR5, 0x1 ;  /* 0x0000000100057882 */ /* 0x000fe20000000000 */
[----:B------:R-:W-:Y:S01]  /*0190*/  UMOV UR6, 0x100 ;  /* 0x0000010000067882 */ /* 0x000fe20000000000 */
[----:B------:R-:W-:Y:S01]  /*01a0*/  ELECT P0, URZ, PT ;  /* 0x00000000003f782f */ /* 0x000fe20003800000 */
[----:B------:R-:W-:-:S04]  /*01b0*/  UIADD3 UR6, -UR6, 0x100000, URZ ;  /* 0x0010000006067890 */ /* 0x000fc8000fffe13f */
[----:B------:R-:W-:Y:S02]  /*01c0*/  USHF.L.U32 UR7, UR6, 0xb, URZ ;  /* 0x0000000b06077899 */ /* 0x000fe4000800063f */
[----:B------:R-:W-:Y:S02]  /*01d0*/  USHF.L.U32 UR6, UR6, 0x1, URZ ;  /* 0x0000000106067899 */ /* 0x000fe4000800063f */
[----:B0-----:R-:W-:Y:S02]  /*01e0*/  ULEA UR8, UR8, UR4, 0x18 ;  /* 0x0000000408087291 */ /* 0x001fe4000f8ec03f */
[----:B------:R-:W-:-:S04]  /*01f0*/  UIADD3 UR4, -UR5, 0x100000, URZ ;  /* 0x0010000005047890 */ /* 0x000fc8000fffe13f */
[----:B------:R-:W-:Y:S02]  /*0200*/  USHF.L.U32 UR5, UR4, 0xb, URZ ;  /* 0x0000000b04057899 */ /* 0x000fe4000800063f */
[----:B------:R-:W-:Y:S01]  /*0210*/  USHF.L.U32 UR4, UR4, 0x1, URZ ;  /* 0x0000000104047899 */ /* 0x000fe2000800063f */
[----:B------:R-:W0:Y:S11]  /*0220*/  FENCE.VIEW.ASYNC.S ;  /* 0x00000000000073c6 */ /* 0x000e360000000000 */
[----:B0-----:R0:W1:Y:S01]  /*0230*/  SYNCS.EXCH.64 URZ, [UR8], UR4 ;  /* 0x00000004083f75b2 */ /* 0x0010620008000100 */
[----:B------:R0:W2:Y:S01]  /*0240*/  SYNCS.EXCH.64 URZ, [UR8+0x28], UR6 ;  /* 0x00002806083f75b2 */ /* 0x0000a20008000100 */
[----:B------:R0:W3:Y:S01]  /*0250*/  SYNCS.EXCH.64 URZ, [UR8+0x8], UR4 ;  /* 0x00000804083f75b2 */ /* 0x0000e20008000100 */
[----:B------:R0:W4:Y:S01]  /*0260*/  SYNCS.EXCH.64 URZ, [UR8+0x30], UR6 ;  /* 0x00003006083f75b2 */ /* 0x0001220008000100 */
[----:B------:R0:W0:Y:S01]  /*0270*/  SYNCS.EXCH.64 URZ, [UR8+0x10], UR4 ;  /* 0x00001004083f75b2 */ /* 0x0000220008000100 */
[----:B------:R0:W0:Y:S01]  /*0280*/  SYNCS.EXCH.64 URZ, [UR8+0x38], UR6 ;  /* 0x00003806083f75b2 */ /* 0x0000220008000100 */
[----:B------:R0:W0:Y:S01]  /*0290*/  SYNCS.EXCH.64 URZ, [UR8+0x18], UR4 ;  /* 0x00001804083f75b2 */ /* 0x0000220008000100 */
[----:B------:R0:W0:Y:S01]  /*02a0*/  SYNCS.EXCH.64 URZ, [UR8+0x40], UR6 ;  /* 0x00004006083f75b2 */ /* 0x0000220008000100 */
[----:B------:R0:W0:Y:S01]  /*02b0*/  SYNCS.EXCH.64 URZ, [UR8+0x20], UR4 ;  /* 0x00002004083f75b2 */ /* 0x0000220008000100 */
[----:B------:R0:W0:Y:S01]  /*02c0*/  SYNCS.EXCH.64 URZ, [UR8+0x48], UR6 ;  /* 0x00004806083f75b2 */ /* 0x0000220008000100 */
[----:B------:R-:W-:Y:S01]  /*02d0*/  NOP ;  /* 0x0000000000007918 */ /* 0x000fe20000000000 */
.L_x_2:
[----:B------:R-:W5:Y:S01]  /*02e0*/  SHFL.IDX PT, R0, R0, RZ, 0x1f ;  /* 0x00001fff00007589 */ /* 0x000f6200000e0000 */
[----:B------:R-:W-:Y:S01]  /*02f0*/  ELECT P0, URZ, PT ;  /* 0x00000000003f782f */ /* 0x000fe20003800000 */
[----:B------:R-:W1:Y:S01]  /*0300*/  LDC R4, c[0x0][0x65c] ;  /* 0x00019700ff047b82 */ /* 0x000e620000000800 */
[----:B------:R-:W-:Y:S01]  /*0310*/  SHF.R.S32.HI R6, RZ, 0x1f, R5 ;  /* 0x0000001fff067819 */ /* 0x000fe20000011405 */
[----:B------:R-:W2:Y:S01]  /*0320*/  S2R R3, SR_CTAID.Y ;  /* 0x0000000000037919 */ /* 0x000ea20000002600 */
[----:B0-----:R-:W-:Y:S01]  /*0330*/  UMOV UR4, 0x20 ;  /* 0x0000002000047882 */ /* 0x001fe20000000000 */
[----:B------:R-:W-:Y:S01]  /*0340*/  ISETP.NE.AND P2, PT, R10, RZ, PT ;  /* 0x000000ff0a00720c */ /* 0x000fe20003f45270 */
[----:B------:R-:W-:Y:S01]  /*0350*/  NOP ;  /* 0x0000000000007918 */ /* 0x000fe20000000000 */
[----:B------:R-:W-:Y:S01]  /*0360*/  LEA.HI R6, R6, R5, RZ, 0x2 ;  /* 0x0000000506067211 */ /* 0x000fe200078f10ff */
[----:B------:R-:W-:Y:S01]  /*0370*/  NOP ;  /* 0x0000000000007918 */ /* 0x000fe20000000000 */
[----:B------:R-:W-:-:S02]  /*0380*/  LOP3.LUT R2, R2, 0xfffffff7, RZ, 0xc0, !PT ;  /* 0xfffffff702027812 */ /* 0x000fc400078ec0ff */
[----:B-----5:R-:W-:Y:S02]  /*0390*/  ISETP.NE.OR P0, PT, R0, RZ, !P0 ;  /* 0x000000ff0000720c */ /* 0x020fe40004705670 */
[----:B-1----:R-:W-:Y:S02]  /*03a0*/  ISETP.NE.AND P3, PT, R4, 0x1, PT ;  /* 0x000000010400780c */ /* 0x002fe40003f65270 */
[----:B------:R-:W0:Y:S01]  /*03b0*/  S2R R4, SR_CTAID.X ;  /* 0x0000000000047919 */ /* 0x000e220000002500 */
[----:B------:R-:W-:-:S05]  /*03c0*/  LOP3.LUT R0, R6, 0xfffffffc, RZ, 0xc0, !PT ;  /* 0xfffffffc06007812 */ /* 0x000fca00078ec0ff */
[----:B------:R-:W-:Y:S02]  /*03d0*/  IMAD.IADD R0, R5, 0x1, -R0 ;  /* 0x0000000105007824 */ /* 0x000fe400078e0a00 */
[----:B------:R-:W-:Y:S01]  /*03e0*/  IMAD.MOV.U32 R5, RZ, RZ, RZ ;  /* 0x000000ffff057224 */ /* 0x000fe200078e00ff */
[----:B------:R-:W-:Y:S01]  /*03f0*/  VOTEU.ALL UP0, P0 ;  /* 0x00000000003f7886 */ /* 0x000fe20000000000 */
[----:B------:R-:W-:Y:S01]  /*0400*/  VOTEU.ALL UP1, P0 ;  /* 0x00000000003f7886 */ /* 0x000fe20000020000 */
[----:B------:R-:W0:Y:S01]  /*0410*/  @P3 LDC R9, c[0x0][0x10] ;  /* 0x00000400ff093b82 */ /* 0x000e220000000800 */
[----:B--2---:R-:W-:Y:S01]  /*0420*/  @P3 IMAD.MOV.U32 R6, RZ, RZ, R3 ;  /* 0x000000ffff063224 */ /* 0x004fe200078e0003 */
[----:B------:R-:W-:Y:S01]  /*0430*/  @P3 LOP3.LUT R2, R2, 0x8, RZ, 0xfc, !PT ;  /* 0x0000000802023812 */ /* 0x000fe200078efcff */
[----:B------:R-:W-:Y:S01]  /*0440*/  @!UP0 UMOV UR6, 0x400 ;  /* 0x0000040000068882 */ /* 0x000fe20000000000 */
[----:B------:R-:W-:-:S04]  /*0450*/  @!UP0 UIADD3 UR4, -UR4, 0x100000, URZ ;  /* 0x0010000004048890 */ /* 0x000fc8000fffe13f */
[----:B------:R-:W-:Y:S02]  /*0460*/  @!UP0 USHF.L.U32 UR5, UR4, 0xb, URZ ;  /* 0x0000000b04058899 */ /* 0x000fe4000800063f */
[----:B------:R-:W-:Y:S01]  /*0470*/  @!UP0 USHF.L.U32 UR4, UR4, 0x1, URZ ;  /* 0x0000000104048899 */ /* 0x000fe2000800063f */
[----:B------:R-:W-:Y:S02]  /*0480*/  @P3 IMAD.MOV.U32 R7, RZ, RZ, RZ ;  /* 0x000000ffff073224 */ /* 0x000fe400078e00ff */
[----:B------:R-:W-:Y:S01]  /*0490*/  @P3 IMAD.MOV.U32 R13, RZ, RZ, RZ ;  /* 0x000000ffff0d3224 */ /* 0x000fe200078e00ff */
[----:B------:R-:W1:Y:S08]  /*04a0*/  @!UP0 S2UR UR7, SR_CgaCtaId ;  /* 0x00000000000789c3 */ /* 0x000e700000008800 */
[----:B------:R-:W2:Y:S01]  /*04b0*/  @!P3 LDC R11, c[0x0][0xc] ;  /* 0x00000300ff0bbb82 */ /* 0x000ea20000000800 */
[----:B0-----:R-:W-:-:S04]  /*04c0*/  @P3 IMAD.WIDE.U32 R8, R4, R9, R6 ;  /* 0x0000000904083225 */ /* 0x001fc800078e0006 */
[----:B------:R-:W-:Y:S02]  /*04d0*/  @P3 IMAD.MOV.U32 R19, RZ, RZ, R8 ;  /* 0x000000ffff133224 */ /* 0x000fe400078e0008 */
[----:B------:R-:W-:Y:S01]  /*04e0*/  @P3 IMAD.IADD R18, R9, 0x1, R13 ;  /* 0x0000000109123824 */ /* 0x000fe200078e020d */
[----:B-1----:R-:W-:Y:S01]  /*04f0*/  @!UP0 ULEA UR6, UR7, UR6, 0x18 ;  /* 0x0000000607068291 */ /* 0x002fe2000f8ec03f */
[----:B------:R-:W-:Y:S01]  /*0500*/  VOTEU.ALL UP0, P0 ;  /* 0x00000000003f7886 */ /* 0x000fe20000000000 */
[----:B------:R-:W-:-:S04]  /*0510*/  ISETP.NE.AND P0, PT, R0, 0x3, PT ;  /* 0x000000030000780c */ /* 0x000fc80003f05270 */
[----:B------:R-:W-:Y:S01]  /*0520*/  ISETP.EQ.OR P0, PT, R0, RZ, !P0 ;  /* 0x000000ff0000720c */ /* 0x000fe20004702670 */
[----:B--2---:R-:W-:-:S03]  /*0530*/  @!P3 IMAD.WIDE.U32 R6, R11, R3, R4 ;  /* 0x000000030b06b225 */ /* 0x004fc600078e0004 */
[C---:B------:R-:W-:Y:S01]  /*0540*/  ISETP.EQ.AND P0, PT, R10.reuse, RZ, P0 ;  /* 0x000000ff0a00720c */ /* 0x040fe20000702270 */
[----:B------:R-:W-:Y:S01]  /*0550*/  VIADD R10, R10, 0xffffffff ;  /* 0xffffffff0a0a7836 */ /* 0x000fe20000000000 */
[----:B------:R-:W0:Y:S02]  /*0560*/  FENCE.VIEW.ASYNC.S ;  /* 0x00000000000073c6 */ /* 0x000e240000000000 */
[----:B0-----:R0:W3:Y:S01]  /*0570*/  @!UP0 SYNCS.EXCH.64 URZ, [UR6+0x60], UR4 ;  /* 0x00006004063f85b2 */ /* 0x0010e20008000100 */
[----:B------:R-:W-:Y:S01]  /*0580*/  @!P3 IMAD.MOV.U32 R19, RZ, RZ, R6 ;  /* 0x000000ffff13b224 */ /* 0x000fe200078e0006 */
[----:B------:R-:W-:Y:S01]  /*0590*/  SEL R16, RZ, 0x1, !P0 ;  /* 0x00000001ff107807 */ /* 0x000fe20004000000 */
[----:B------:R-:W-:Y:S01]  /*05a0*/  @!P3 IMAD.MOV.U32 R18, RZ, RZ, R7 ;  /* 0x000000ffff12b224 */ /* 0x000fe200078e0007 */
[----:B------:R-:W-:-:S04]  /*05b0*/  ISETP.GE.U32.AND P1, PT, R10, 0x2, PT ;  /* 0x000000020a00780c */ /* 0x000fc80003f26070 */
[----:B------:R-:W-:Y:S01]  /*05c0*/  SEL R16, R16, 0x2, P1 ;  /* 0x0000000210107807 */ /* 0x000fe20000800000 */
[----:B------:R0:W3:Y:S01]  /*05d0*/  @!UP1 SYNCS.EXCH.64 URZ, [UR6+0x68], UR4 ;  /* 0x00006804063f95b2 */ /* 0x0000e20008000100 */
[----:B------:R-:W-:Y:S01]  /*05e0*/  NOP ;  /* 0x0000000000007918 */ /* 0x000fe20000000000 */
[----:B---34-:R-:W-:Y:S06]  /*05f0*/  BAR.SYNC.DEFER_BLOCKING 0x0 ;  /* 0x0000000000007b1d */ /* 0x018fec0000010000 */
[----:B------:R-:W-:Y:S05]  /*0600*/  @!P2 BRA `(.L_x_3) ;  /* 0x000000d40024a947 */ /* 0x000fea0003800000 */
[----:B------:R-:W-:-:S13]  /*0610*/  ISETP.GT.U32.AND P0, PT, R10, 0x1, PT ;  /* 0x000000010a00780c */ /* 0x000fda0003f04070 */
[----:B0-----:R-:W-:Y:S05]  /*0620*/  @P0 EXIT ;  /* 0x000000000000094d */ /* 0x001fea0003800000 */
[----:B------:R-:W-:Y:S01]  /*0630*/  ULDC.64 UR4, c[0x0][0x650] ;  /* 0x0001940000047ab9 */ /* 0x000fe20000000a00 */
[----:B------:R-:W-:Y:S01]  /*0640*/  PRMT R0, RZ, 0x7610, R0 ;  /* 0x00007610ff007816 */ /* 0x000fe20000000000 */
[----:B------:R-:W-:Y:S01]  /*0650*/  IMAD.MOV.U32 R22, RZ, RZ, -0x1 ;  /* 0xffffffffff167424 */ /* 0x000fe200078e00ff */
[----:B------:R-:W-:Y:S01]  /*0660*/  ISETP.GE.U32.AND P0, PT, R19, UR4, PT ;  /* 0x0000000413007c0c */ /* 0x000fe2000bf06070 */
[----:B------:R-:W-:Y:S02]  /*0670*/  IMAD.MOV.U32 R23, RZ, RZ, -0x1 ;  /* 0xffffffffff177424 */ /* 0x000fe400078e00ff */
[----:B------:R-:W-:Y:S01]  /*0680*/  IMAD.MOV.U32 R17, RZ, RZ, -0x1 ;  /* 0xffffffffff117424 */ /* 0x000fe200078e00ff */
[----:B------:R-:W-:-:S13]  /*0690*/  ISETP.GE.U32.AND.EX P0, PT, R18, UR5, PT, P0 ;  /* 0x0000000512007c0c */ /* 0x000fda000bf06100 */
[----:B------:R-:W-:Y:S05]  /*06a0*/  @P0 BRA `(.L_x_4) ;  /* 0x0000000400600947 */ /* 0x000fea0003800000 */
[----:B------:R-:W0:Y:S01]  /*06b0*/  LDC.64 R14, c[0x0][0x628] ;  /* 0x00018a00ff0e7b82 */ /* 0x000e220000000a00 */
[----:B------:R-:W-:Y:S02]  /*06c0*/  IMAD.MOV.U32 R6, RZ, RZ, R19 ;  /* 0x000000ffff067224 */ /* 0x000fe400078e0013 */
[----:B------:R-:W-:-:S05]  /*06d0*/  IMAD.MOV.U32 R7, RZ, RZ, R18 ;  /* 0x000000ffff077224 */ /* 0x000fca00078e0012 */
[----:B------:R-:W1:Y:S08]  /*06e0*/  LDC R12, c[0x0][0x630] ;  /* 0x00018c00ff0c7b82 */ /* 0x000e700000000800 */
[----:B------:R-:W2:Y:S01]  /*06f0*/  LDC.64 R20, c[0x0][0x620] ;  /* 0x00018800ff147b82 */ /* 0x000ea20000000a00 */
[----:B0-----:R-:W-:-:S04]  /*0700*/  ISETP.NE.U32.AND P0, PT, R14, RZ, PT ;  /* 0x000000ff0e00720c */ /* 0x001fc80003f05070 */
[----:B------:R-:W-:-:S13]  /*0710*/  ISETP.NE.AND.EX P0, PT, R15, RZ, PT, P0 ;  /* 0x000000ff0f00720c */ /* 0x000fda0003f05300 */
[----:B-12---:R-:W-:Y:S05]  /*0720*/  @!P0 BRA `(.L_x_5) ;  /* 0x0000000000288947 */ /* 0x006fea0003800000 */
[----:B------:R-:W0:Y:S02]  /*0730*/  LDC R0, c[0x0][0x634] ;  /* 0x00018d00ff007b82 */ /* 0x000e240000000800 */
[----:B0-----:R-:W-:-:S05]  /*0740*/  IADD3 R11, P0, R19, R0, RZ ;  /* 0x00000000130b7210 */ /* 0x001fca0007f1e0ff */
[----:B------:R-:W-:-:S04]  /*0750*/  IMAD.X R13, RZ, RZ, R18, P0 ;  /* 0x000000ffff0d7224 */ /* 0x000fc800000e0612 */
[----:B------:R-:W-:-:S04]  /*0760*/  IMAD.WIDE.U32 R6, R13, R14, RZ ;  /* 0x0000000e0d067225 */ /* 0x000fc800078e00ff */
[----:B------:R-:W-:-:S04]  /*0770*/  IMAD.WIDE.U32 R8, P0, R11, R15, R6 ;  /* 0x0000000f0b087225 */ /* 0x000fc80007800006 */
[----:B------:R-:W-:-:S04]  /*0780*/  IMAD.WIDE.U32 R6, R11, R14, RZ ;  /* 0x0000000e0b067225 */ /* 0x000fc800078e00ff */
[----:B------:R-:W-:Y:S01]  /*0790*/  IMAD.X R11, RZ, RZ, RZ, P0 ;  /* 0x000000ffff0b7224 */ /* 0x000fe200000e06ff */
[----:B------:R-:W-:Y:S01]  /*07a0*/  IADD3 RZ, P0, R7, R8, RZ ;  /* 0x0000000807ff7210 */ /* 0x000fe20007f1e0ff */
[----:B------:R-:W-:-:S04]  /*07b0*/  IMAD.MOV.U32 R10, RZ, RZ, R9 ;  /* 0x000000ffff0a7224 */ /* 0x000fc800078e0009 */
[----:B------:R-:W-:-:S08]  /*07c0*/  IMAD.WIDE.U32.X R6, R13, R15, R10, P0 ;  /* 0x0000000f0d067225 */ /* 0x000fd000000e040a */
.L_x_5:
[-CC-:B------:R-:W-:Y:S01]  /*07d0*/  SHF.R.U64 R25, R6, R12.reuse, R7.reuse ;  /* 0x0000000c06197219 */ /* 0x180fe20000001207 */
[----:B------:R-:W0:Y:S01]  /*07e0*/  LDC R10, c[0x0][0x618] ;  /* 0x00018600ff0a7b82 */ /* 0x000e220000000800 */
[----:B------:R-:W-:Y:S01]  /*07f0*/  SHF.R.U32.HI R5, RZ, R12, R7 ;  /* 0x0000000cff057219 */ /* 0x000fe20000011607 */
[----:B------:R-:W-:Y:S01]  /*0800*/  ULDC UR4, c[0x0][0x150] ;  /* 0x0000540000047ab9 */ /* 0x000fe20000000800 */
[----:B------:R-:W-:Y:S01]  /*0810*/  IADD3 R9, P0, RZ, -R25, RZ ;  /* 0x80000019ff097210 */ /* 0x000fe20007f1e0ff */
[----:B------:R-:W-:Y:S01]  /*0820*/  IMAD.MOV.U32 R6, RZ, RZ, R19 ;  /* 0x000000ffff067224 */ /* 0x000fe200078e0013 */
[----:B------:R-:W-:Y:S01]  /*0830*/  I2FP.F32.U32 R0, R4 ;  /* 0x0000000400007245 */ /* 0x000fe20000201000 */
[----:B------:R-:W-:Y:S02]  /*0840*/  IMAD.MOV.U32 R7, RZ, RZ, R18 ;  /* 0x000000ffff077224 */ /* 0x000fe400078e0012 */
[----:B------:R-:W1:Y:S01]  /*0850*/  LDC.64 R26, c[0x0][0x640] ;  /* 0x00019000ff1a7b82 */ /* 0x000e620000000a00 */
[----:B------:R-:W-:-:S02]  /*0860*/  IMAD.X R11, RZ, RZ, ~R5, P0 ;  /* 0x000000ffff0b7224 */ /* 0x000fc400000e0e05 */
[----:B------:R-:W-:Y:S01]  /*0870*/  FMUL R0, R0, UR4 ;  /* 0x0000000400007c20 */ /* 0x000fe20008400000 */
[----:B------:R-:W-:Y:S01]  /*0880*/  IMAD.WIDE.U32 R6, R9, R20, R6 ;  /* 0x0000001409067225 */ /* 0x000fe200078e0006 */
[----:B------:R-:W-:-:S03]  /*0890*/  ULDC UR4, c[0x0][0x154] ;  /* 0x0000550000047ab9 */ /* 0x000fc60000000800 */
[----:B------:R-:W-:Y:S01]  /*08a0*/  IMAD R8, R11, R20, RZ ;  /* 0x000000140b087224 */ /* 0x000fe200078e02ff */
[----:B------:R-:W2:Y:S01]  /*08b0*/  LDC R5, c[0x0][0x144] ;  /* 0x00005100ff057b82 */ /* 0x000ea20000000800 */
[----:B------:R-:W3:Y:S02]  /*08c0*/  F2I.U32.TRUNC.NTZ R0, R0 ;  /* 0x0000000000007305 */ /* 0x000ee4000020f000 */
[----:B------:R-:W-:-:S04]  /*08d0*/  IMAD R9, R9, R21, R8 ;  /* 0x0000001509097224 */ /* 0x000fc800078e0208 */
[----:B------:R-:W-:Y:S01]  /*08e0*/  IMAD.IADD R7, R7, 0x1, R9 ;  /* 0x0000000107077824 */ /* 0x000fe200078e0209 */
[----:B------:R-:W4:Y:S01]  /*08f0*/  LDC R12, c[0x0][0x608] ;  /* 0x00018200ff0c7b82 */ /* 0x000f220000000800 */
[----:B------:R-:W-:-:S03]  /*0900*/  IMAD.MOV.U32 R9, RZ, RZ, -0x1 ;  /* 0xffffffffff097424 */ /* 0x000fc600078e00ff */
[-CC-:B0-----:R-:W-:Y:S02]  /*0910*/  SHF.R.U64 R20, R6, R10.reuse, R7.reuse ;  /* 0x0000000a06147219 */ /* 0x181fe40000001207 */
[----:B------:R-:W-:Y:S02]  /*0920*/  I2FP.F32.U32 R6, R3 ;  /* 0x0000000300067245 */ /* 0x000fe40000201000 */
[----:B------:R-:W0:Y:S01]  /*0930*/  LDC R22, c[0x0][0x658] ;  /* 0x00019600ff167b82 */ /* 0x000e220000000800 */
[----:B-1----:R-:W-:Y:S01]  /*0940*/  ISETP.NE.U32.AND P0, PT, R26, RZ, PT ;  /* 0x000000ff1a00720c */ /* 0x002fe20003f05070 */
[----:B---3--:R-:W-:Y:S01]  /*0950*/  IMAD.MOV R8, RZ, RZ, -R0 ;  /* 0x000000ffff087224 */ /* 0x008fe200078e0a00 */
[----:B------:R-:W-:Y:S01]  /*0960*/  SHF.R.U32.HI R7, RZ, R10, R7 ;  /* 0x0000000aff077219 */ /* 0x000fe20000011607 */
[----:B------:R-:W-:Y:S01]  /*0970*/  FMUL R6, R6, UR4 ;  /* 0x0000000406067c20 */ /* 0x000fe20008400000 */
[----:B------:R-:W-:-:S03]  /*0980*/  ISETP.NE.AND.EX P0, PT, R27, RZ, PT, P0 ;  /* 0x000000ff1b00720c */ /* 0x000fc60003f05300 */
[----:B------:R-:W1:Y:S01]  /*0990*/  LDC R14, c[0x0][0x148] ;  /* 0x00005200ff0e7b82 */ /* 0x000e620000000800 */
[----:B--2---:R-:W-:-:S07]  /*09a0*/  IMAD R0, R5, R8, R4 ;  /* 0x0000000805007224 */ /* 0x004fce00078e0204 */
[----:B------:R-:W2:Y:S01]  /*09b0*/  LDC R24, c[0x0][0x600] ;  /* 0x00018000ff187b82 */ /* 0x000ea20000000800 */
[-CC-:B----4-:R-:W-:Y:S02]  /*09c0*/  SHF.R.U64 R28, R20, R12.reuse, R7.reuse ;  /* 0x0000000c141c7219 */ /* 0x190fe40000001207 */
[----:B------:R-:W-:Y:S01]  /*09d0*/  SHF.R.U32.HI R5, RZ, R12, R7 ;  /* 0x0000000cff057219 */ /* 0x000fe20000011607 */
[----:B------:R-:W-:Y:S01]  /*09e0*/  IMAD.MOV.U32 R7, RZ, RZ, 0x1 ;  /* 0x00000001ff077424 */ /* 0x000fe200078e00ff */
[----:B------:R3:W4:Y:S03]  /*09f0*/  F2I.U32.TRUNC.NTZ R12, R6 ;  /* 0x00000006000c7305 */ /* 0x000726000020f000 */
[----:B------:R-:W1:Y:S01]  /*0a00*/  LDC R15, c[0x0][0x648] ;  /* 0x00019200ff0f7b82 */ /* 0x000e620000000800 */
[-C--:B0-----:R-:W-:Y:S02]  /*0a10*/  SHF.L.U32 R4, R9, R22.reuse, RZ ;  /* 0x0000001609047219 */ /* 0x081fe400000006ff */
[----:B------:R-:W-:-:S02]  /*0a20*/  SHF.R.U64 R30, R28, R22, R5 ;  /* 0x000000161c1e7219 */ /* 0x000fc40000001205 */
[----:B------:R-:W-:Y:S02]  /*0a30*/  LOP3.LUT R11, RZ, R4, RZ, 0x33, !PT ;  /* 0x00000004ff0b7212 */ /* 0x000fe400078e33ff */
[-C--:B------:R-:W-:Y:S01]  /*0a40*/  SHF.R.U32.HI R5, RZ, R22.reuse, R5 ;  /* 0x00000016ff057219 */ /* 0x080fe20000011605 */
[----:B------:R-:W0:Y:S01]  /*0a50*/  LDC R17, c[0x0][0x638] ;  /* 0x00018e00ff117b82 */ /* 0x000e220000000800 */
[----:B------:R-:W-:Y:S01]  /*0a60*/  SHF.L.U32 R10, R7, R22, RZ ;  /* 0x00000016070a7219 */ /* 0x000fe200000006ff */
[----:B------:R-:W-:-:S06]  /*0a70*/  IMAD.MOV.U32 R4, RZ, RZ, R30 ;  /* 0x000000ffff047224 */ /* 0x000fcc00078e001e */
[----:B------:R-:W0:Y:S01]  /*0a80*/  LDC R21, c[0x0][0x610] ;  /* 0x00018400ff157b82 */ /* 0x000e220000000800 */
[----:B---34-:R-:W-:Y:S05]  /*0a90*/  @!P0 BRA `(.L_x_6) ;  /* 0x0000000000288947 */ /* 0x018fea0003800000 */
[----:B------:R-:W3:Y:S02]  /*0aa0*/  LDC R9, c[0x0][0x64c] ;  /* 0x00019300ff097b82 */ /* 0x000ee40000000800 */
[----:B---3--:R-:W-:-:S05]  /*0ab0*/  IADD3 R9, P0, R30, R9, RZ ;  /* 0x000000091e097210 */ /* 0x008fca0007f1e0ff */
        /* <DEDUP_REMOVED lines=8> */
.L_x_6:
[----:B-1----:R-:W-:Y:S01]  /*0b40*/  SHF.R.U64 R4, R4, R15, R5 ;  /* 0x0000000f04047219 */ /* 0x002fe20000001205 */
[----:B--2---:R-:W-:Y:S01]  /*0b50*/  VIADD R5, R24, 0xffffffff ;  /* 0xffffffff18057836 */ /* 0x004fe20000000000 */
[----:B------:R-:W-:Y:S01]  /*0b60*/  LOP3.LUT R11, R28, R11, RZ, 0xc0, !PT ;  /* 0x0000000b1c0b7212 */ /* 0x000fe200078ec0ff */
[----:B------:R-:W-:Y:S02]  /*0b70*/  IMAD.MOV R12, RZ, RZ, -R12 ;  /* 0x000000ffff0c7224 */ /* 0x000fe400078e0a0c */
[----:B------:R-:W-:Y:S01]  /*0b80*/  IMAD.MOV R6, RZ, RZ, -R4 ;  /* 0x000000ffff067224 */ /* 0x000fe200078e0a04 */
[----:B------:R-:W-:Y:S01]  /*0b90*/  LOP3.LUT R5, R20, R5, RZ, 0xc0, !PT ;  /* 0x0000000514057212 */ /* 0x000fe200078ec0ff */
[----:B------:R-:W-:Y:S02]  /*0ba0*/  @P3 IMAD R0, R14, R12, R3 ;  /* 0x0000000c0e003224 */ /* 0x000fe400078e0203 */
[----:B------:R-:W-:Y:S02]  /*0bb0*/  IMAD R11, R10, R4, R11 ;  /* 0x000000040a0b7224 */ /* 0x000fe400078e020b */
[----:B0-----:R-:W-:-:S02]  /*0bc0*/  IMAD R3, R6, R17, R30 ;  /* 0x0000001106037224 */ /* 0x001fc400078e021e */
[----:B------:R-:W-:Y:S02]  /*0bd0*/  IMAD R22, R11, R21, R0 ;  /* 0x000000150b167224 */ /* 0x000fe400078e0200 */
[----:B------:R-:W-:Y:S02]  /*0be0*/  IMAD R3, R3, R24, R5 ;  /* 0x0000001803037224 */ /* 0x000fe400078e0205 */
[----:B------:R-:W-:Y:S02]  /*0bf0*/  IMAD.MOV.U32 R0, RZ, RZ, 0x1 ;  /* 0x00000001ff007424 */ /* 0x000fe400078e00ff */
[----:B------:R-:W-:Y:S01]  /*0c00*/  IMAD.MOV.U32 R17, RZ, RZ, R25 ;  /* 0x000000ffff117224 */ /* 0x000fe200078e0019 */
[----:B------:R-:W-:Y:S02]  /*0c10*/  SEL R23, R3, R22, !P3 ;  /* 0x0000001603177207 */ /* 0x000fe40005800000 */
[----:B------:R-:W-:-:S07]  /*0c20*/  SEL R22, R22, R3, !P3 ;  /* 0x0000000316167207 */ /* 0x000fce0005800000 */
.L_x_4:
[----:B------:R-:W-:-:S08]  /*0c30*/  NOP ;  /* 0x0000000000007918 */ /* 0x000fd00000000000 */
[----:B------:R-:W0:Y:S02]  /*0c40*/  USETMAXREG.TRY_ALLOC.CTAPOOL UP0, 0xe8 ;  /* 0x000000e8000079c8 */ /* 0x000e240008000600 */
[----:B0-----:R-:W-:-:S13]  /*0c50*/  PLOP3.LUT P0, PT, PT, PT, UP0, 0x80, 0x0 ;  /* 0x000000000000781c */ /* 0x001fda0003f0f008 */
[----:B------:R-:W-:Y:S05]  /*0c60*/  @!P0 BRA `(.L_x_4) ;  /* 0xfffffffc00f08947 */ /* 0x000fea000383ffff */
[----:B------:R-:W-:Y:S01]  /*0c70*/  ULDC.64 UR4, c[0x0][0x598] ;  /* 0x0001660000047ab9 */ /* 0x000fe20000000a00 */
[----:B------:R-:W-:Y:S01]  /*0c80*/  ULDC.64 UR40, c[0x0][0x208] ;  /* 0x0000820000287ab9 */ /* 0x000fe20000000a00 */
[----:B------:R-:W-:-:S04]  /*0c90*/  ISETP.NE.U32.AND P0, PT, RZ, UR4, PT ;  /* 0x00000004ff007c0c */ /* 0x000fc8000bf05070 */
[----:B------:R-:W-:-:S13]  /*0ca0*/  ISETP.NE.AND.EX P0, PT, RZ, UR5, PT, P0 ;  /* 0x00000005ff007c0c */ /* 0x000fda000bf05300 */
[----:B------:R-:W-:Y:S05]  /*0cb0*/  @!P0 BRA `(.L_x_7) ;  /* 0x00000000001c8947 */ /* 0x000fea0003800000 */
[----:B------:R-:W0:Y:S02]  /*0cc0*/  LDC.64 R4, c[0x0][0x598] ;  /* 0x00016600ff047b82 */ /* 0x000e240000000a00 */
[----:B0-----:R-:W2:Y:S02]  /*0cd0*/  LDG.E.64 R4, desc[UR40][R4.64] ;  /* 0x0000002804047981 */ /* 0x001ea4000c1e1b00 */
[----:B--2---:R-:W-:-:S04]  /*0ce0*/  ISETP.NE.U32.AND P0, PT, R4, RZ, PT ;  /* 0x000000ff0400720c */ /* 0x004fc80003f05070 */
[----:B------:R-:W-:-:S13]  /*0cf0*/  ISETP.NE.AND.EX P0, PT, R5, RZ, PT, P0 ;  /* 0x000000ff0500720c */ /* 0x000fda0003f05300 */
[----:B------:R-:W-:Y:S05]  /*0d00*/  @!P0 BRA `(.L_x_7) ;  /* 0x0000000000088947 */ /* 0x000fea0003800000 */
[----:B------:R0:W5:Y:S01]  /*0d10*/  LD.E R185, desc[UR40][R4.64] ;  /* 0x0000002804b97980 */ /* 0x000162000c101900 */
[----:B------:R-:W-:Y:S05]  /*0d20*/  BRA `(.L_x_8) ;  /* 0x0000000000247947 */ /* 0x000fea0003800000 */
.L_x_7:
[----:B------:R-:W-:Y:S02]  /*0d30*/  ULDC.64 UR4, c[0x0][0x588] ;  /* 0x0001620000047ab9 */ /* 0x000fe40000000a00 */
[----:B------:R-:W-:-:S04]  /*0d40*/  ISETP.NE.U32.AND P0, PT, RZ, UR4, PT ;  /* 0x00000004ff007c0c */ /* 0x000fc8000bf05070 */
[----:B------:R-:W-:-:S13]  /*0d50*/  ISETP.NE.AND.EX P0, PT, RZ, UR5, PT, P0 ;  /* 0x00000005ff007c0c */ /* 0x000fda000bf05300 */
[----:B------:R-:W-:Y:S05]  /*0d60*/  @!P0 BRA `(.L_x_9) ;  /* 0x00000000000c8947 */ /* 0x000fea0003800000 */
[----:B------:R-:W0:Y:S02]  /*0d70*/  LDC.64 R4, c[0x0][0x588] ;  /* 0x00016200ff047b82 */ /* 0x000e240000000a00 */
[----:B0-----:R1:W5:Y:S01]  /*0d80*/  LDG.E R185, desc[UR40][R4.64] ;  /* 0x0000002804b97981 */ /* 0x001362000c1e1900 */
[----:B------:R-:W-:Y:S05]  /*0d90*/  BRA `(.L_x_8) ;  /* 0x0000000000087947 */ /* 0x000fea0003800000 */
.L_x_9:
[----:B------:R-:W-:Y:S02]  /*0da0*/  ULDC UR4, c[0x0][0x580] ;  /* 0x0001600000047ab9 */ /* 0x000fe40000000800 */
[----:B------:R-:W-:-:S07]  /*0db0*/  IMAD.U32 R185, RZ, RZ, UR4 ;  /* 0x00000004ffb97e24 */ /* 0x000fce000f8e00ff */
.L_x_8:
[----:B------:R-:W-:Y:S02]  /*0dc0*/  ULDC.64 UR4, c[0x0][0x5a0] ;  /* 0x0001680000047ab9 */ /* 0x000fe40000000a00 */
[----:B------:R-:W-:-:S04]  /*0dd0*/  ISETP.NE.U32.AND P0, PT, RZ, UR4, PT ;  /* 0x00000004ff007c0c */ /* 0x000fc8000bf05070 */
[----:B------:R-:W-:-:S13]  /*0de0*/  ISETP.NE.AND.EX P0, PT, RZ, UR5, PT, P0 ;  /* 0x00000005ff007c0c */ /* 0x000fda000bf05300 */
[----:B------:R-:W-:Y:S05]  /*0df0*/  @!P0 BRA `(.L_x_10) ;  /* 0x00000000001c8947 */ /* 0x000fea0003800000 */
[----:B01----:R-:W0:Y:S02]  /*0e00*/  LDC.64 R4, c[0x0][0x5a0] ;  /* 0x00016800ff047b82 */ /* 0x003e240000000a00 */
[----:B0-----:R-:W2:Y:S02]  /*0e10*/  LDG.E.64 R4, desc[UR40][R4.64] ;  /* 0x0000002804047981 */ /* 0x001ea4000c1e1b00 */
[----:B--2---:R-:W-:-:S04]  /*0e20*/  ISETP.NE.U32.AND P0, PT, R4, RZ, PT ;  /* 0x000000ff0400720c */ /* 0x004fc80003f05070 */
[----:B------:R-:W-:-:S13]  /*0e30*/  ISETP.NE.AND.EX P0, PT, R5, RZ, PT, P0 ;  /* 0x000000ff0500720c */ /* 0x000fda0003f05300 */
[----:B------:R-:W-:Y:S05]  /*0e40*/  @!P0 BRA `(.L_x_10) ;  /* 0x0000000000088947 */ /* 0x000fea0003800000 */
[----:B------:R0:W5:Y:S01]  /*0e50*/  LD.E R184, desc[UR40][R4.64] ;  /* 0x0000002804b87980 */ /* 0x000162000c101900 */
[----:B------:R-:W-:Y:S05]  /*0e60*/  BRA `(.L_x_11) ;  /* 0x0000000000247947 */ /* 0x000fea0003800000 */
.L_x_10:
[----:B------:R-:W-:Y:S02]  /*0e70*/  ULDC.64 UR4, c[0x0][0x590] ;  /* 0x0001640000047ab9 */ /* 0x000fe40000000a00 */
[----:B------:R-:W-:-:S04]  /*0e80*/  ISETP.NE.U32.AND P0, PT, RZ, UR4, PT ;  /* 0x00000004ff007c0c */ /* 0x000fc8000bf05070 */
[----:B------:R-:W-:-:S13]  /*0e90*/  ISETP.NE.AND.EX P0, PT, RZ, UR5, PT, P0 ;  /* 0x00000005ff007c0c */ /* 0x000fda000bf05300 */
[----:B------:R-:W-:Y:S05]  /*0ea0*/  @!P0 BRA `(.L_x_12) ;  /* 0x00000000000c8947 */ /* 0x000fea0003800000 */
[----:B01----:R-:W0:Y:S02]  /*0eb0*/  LDC.64 R4, c[0x0][0x590] ;  /* 0x00016400ff047b82 */ /* 0x003e240000000a00 */
[----:B0-----:R1:W5:Y:S01]  /*0ec0*/  LDG.E R184, desc[UR40][R4.64] ;  /* 0x0000002804b87981 */ /* 0x001362000c1e1900 */
[----:B------:R-:W-:Y:S05]  /*0ed0*/  BRA `(.L_x_11) ;  /* 0x0000000000087947 */ /* 0x000fea0003800000 */
.L_x_12:
[----:B------:R-:W-:Y:S02]  /*0ee0*/  ULDC UR4, c[0x0][0x584] ;  /* 0x0001610000047ab9 */ /* 0x000fe40000000800 */
[----:B------:R-:W-:-:S07]  /*0ef0*/  IMAD.U32 R184, RZ, RZ, UR4 ;  /* 0x00000004ffb87e24 */ /* 0x000fce000f8e00ff */
.L_x_11:
[----:B------:R-:W-:-:S13]  /*0f00*/  LOP3.LUT P0, RZ, R0, 0xff, RZ, 0xc0, !PT ;  /* 0x000000ff00ff7812 */ /* 0x000fda000780c0ff */
[----:B------:R-:W-:Y:S05]  /*0f10*/  @!P0 EXIT ;  /* 0x000000000000894d */ /* 0x000fea0003800000 */
[----:B------:R-:W-:Y:S01]  /*0f20*/  ULDC UR4, c[0x0][0x28c] ;  /* 0x0000a30000047ab9 */ /* 0x000fe20000000800 */
[----:B------:R-:W-:Y:S01]  /*0f30*/  LOP3.LUT R198, R16, 0x1, RZ, 0xfc, !PT ;  /* 0x0000000110c67812 */ /* 0x000fe200078efcff */
[----:B------:R-:W-:Y:S01]  /*0f40*/  UIADD3 UR4, UR4, 0x3f, URZ ;  /* 0x0000003f04047890 */ /* 0x000fe2000fffe03f */
[----:B------:R-:W-:Y:S01]  /*0f50*/  UMOV UR36, URZ ;  /* 0x0000003f00247c82 */ /* 0x000fe20008000000 */
[----:B------:R-:W-:Y:S02]  /*0f60*/  UMOV UR37, URZ ;  /* 0x0000003f00257c82 */ /* 0x000fe40008000000 */
[----:B------:R-:W-:-:S04]  /*0f70*/  USHF.R.S32.HI UR5, URZ, 0x1f, UR4 ;  /* 0x0000001f3f057899 */ /* 0x000fc80008011404 */
[----:B------:R-:W-:-:S04]  /*0f80*/  ULEA.HI UR5, UR5, UR4, URZ, 0x6 ;  /* 0x0000000405057291 */ /* 0x000fc8000f8f303f */
[----:B------:R-:W-:-:S12]  /*0f90*/  USHF.R.S32.HI UR38, URZ, 0x6, UR5 ;  /* 0x000000063f267899 */ /* 0x000fd80008011405 */
.L_x_348:
[----:B--2---:R-:W2:Y:S01]  /*0fa0*/  S2R R0, SR_TID.X ;  /* 0x0000000000007919 */ /* 0x004ea20000002100 */
[----:B---3--:R-:W3:Y:S01]  /*0fb0*/  S2UR UR6, SR_CgaCtaId ;  /* 0x00000000000679c3 */ /* 0x008ee20000008800 */
[----:B------:R-:W-:Y:S02]  /*0fc0*/  UMOV UR39, 0x400 ;  /* 0x0000040000277882 */ /* 0x000fe40000000000 */
[----:B---3--:R-:W-:Y:S01]  /*0fd0*/  ULEA UR39, UR6, UR39, 0x18 ;  /* 0x0000002706277291 */ /* 0x008fe2000f8ec03f */
[----:B--2---:R-:W-:-:S04]  /*0fe0*/  LOP3.LUT R0, R0, 0x80, RZ, 0xc0, !PT ;  /* 0x0000008000007812 */ /* 0x004fc800078ec0ff */
[----:B------:R-:W-:-:S06]  /*0ff0*/  SHF.R.U32.HI R0, RZ, 0x7, R0 ;  /* 0x00000007ff007819 */ /* 0x000fcc0000011600 */
[----:B------:R-:W2:Y:S02]  /*1000*/  SHFL.IDX PT, R0, R0, RZ, 0x1f ;  /* 0x00001fff00007589 */ /* 0x000ea400000e0000 */
[----:B--2---:R-:W-:-:S13]  /*1010*/  R2UR UR4, R0 ;  /* 0x00000000000472ca */ /* 0x004fda00000e0000 */
[----:B------:R-:W-:-:S04]  /*1020*/  ULEA.HI UR5, UR4, UR4, URZ, 0x1 ;  /* 0x0000000404057291 */ /* 0x000fc8000f8f083f */
[----:B------:R-:W-:-:S04]  /*1030*/  ULOP3.LUT UR5, UR5, 0x7fffe, URZ, 0xc0, !UPT ;  /* 0x0007fffe05057892 */ /* 0x000fc8000f8ec03f */
[----:B------:R-:W-:-:S03]  /*1040*/  UIADD3 UR5, UR4, -UR5, URZ ;  /* 0x8000000504057290 */ /* 0x000fc6000fffe03f */
[----:B------:R-:W-:Y:S01]  /*1050*/  ULDC UR4, c[0x0][0x28c] ;  /* 0x0000a30000047ab9 */ /* 0x000fe20000000800 */
[----:B------:R-:W-:Y:S01]  /*1060*/  ULEA UR5, UR5, UR39, 0xd ;  /* 0x0000002705057291 */ /* 0x000fe2000f8e683f */
[----:B------:R-:W-:-:S03]  /*1070*/  ISETP.LT.AND P0, PT, RZ, UR4, PT ;  /* 0x00000004ff007c0c */ /* 0x000fc6000bf01270 */
[----:B------:R-:W-:-:S04]  /*1080*/  UIADD3 UR5, UR5, 0x100, URZ ;  /* 0x0000010005057890 */ /* 0x000fc8000fffe03f */
[----:B------:R-:W-:-:S04]  /*1090*/  USHF.R.U32.HI UR5, URZ, 0x4, UR5 ;  /* 0x000000043f057899 */ /* 0x000fc80008011605 */
[----:B------:R-:W-:Y:S02]  /*10a0*/  ULOP3.LUT UR42, UR5, 0x3fff, URZ, 0xc0, !UPT ;  /* 0x00003fff052a7892 */ /* 0x000fe4000f8ec03f */
[----:B----45:R-:W-:Y:S10]  /*10b0*/  @P0 BRA `(.L_x_13) ;  /* 0x0000000000400947 */ /* 0x030ff40003800000 */
[----:B------:R-:W-:Y:S01]  /*10c0*/  MOV R0, 0x0 ;  /* 0x0000000000007802 */ /* 0x000fe20000000f00 */
[----:B------:R-:W-:Y:S01]  /*10d0*/  ULDC.64 UR4, c[0x4][0x68] ;  /* 0x01001a0000047ab9 */ /* 0x000fe20000000a00 */
[----:B------:R-:W-:Y:S01]  /*10e0*/  ULDC.64 UR6, c[0x4][0x8] ;  /* 0x0100020000067ab9 */ /* 0x000fe20000000a00 */
[----:B01----:R-:W-:Y:S01]  /*10f0*/  IMAD.U32 R4, RZ, RZ, UR4 ;  /* 0x00000004ff047e24 */ /* 0x003fe2000f8e00ff */
[----:B------:R0:W1:Y:S01]  /*1100*/  LDC.64 R14, c[0x4][R0] ;  /* 0x01000000000e7b82 */ /* 0x0000620000000a00 */
[----:B------:R-:W-:Y:S01]  /*1110*/  IMAD.U32 R5, RZ, RZ, UR5 ;  /* 0x00000005ff057e24 */ /* 0x000fe2000f8e00ff */
[----:B------:R-:W-:Y:S01]  /*1120*/  ULDC.64 UR4, c[0x4][0x70] ;  /* 0x01001c0000047ab9 */ /* 0x000fe20000000a00 */
[----:B------:R-:W-:Y:S02]  /*1130*/  IMAD.U32 R10, RZ, RZ, UR6 ;  /* 0x00000006ff0a7e24 */ /* 0x000fe4000f8e00ff */
[----:B------:R-:W-:Y:S02]  /*1140*/  IMAD.U32 R6, RZ, RZ, UR4 ;  /* 0x00000004ff067e24 */ /* 0x000fe4000f8e00ff */
[----:B------:R-:W-:-:S02]  /*1150*/  IMAD.U32 R7, RZ, RZ, UR5 ;  /* 0x00000005ff077e24 */ /* 0x000fc4000f8e00ff */
[----:B------:R-:W-:Y:S02]  /*1160*/  IMAD.U32 R11, RZ, RZ, UR7 ;  /* 0x00000007ff0b7e24 */ /* 0x000fe4000f8e00ff */
[----:B------:R-:W-:Y:S02]  /*1170*/  IMAD.MOV.U32 R8, RZ, RZ, 0x1e1 ;  /* 0x000001e1ff087424 */ /* 0x000fe400078e00ff */
[----:B------:R-:W-:Y:S02]  /*1180*/  IMAD.MOV.U32 R12, RZ, RZ, 0x1 ;  /* 0x00000001ff0c7424 */ /* 0x000fe400078e00ff */
[----:B0-----:R-:W-:-:S07]  /*1190*/  IMAD.MOV.U32 R13, RZ, RZ, RZ ;  /* 0x000000ffff0d7224 */ /* 0x001fce00078e00ff */
[----:B------:R-:W-:-:S07]  /*11a0*/  LEPC R20, `(.L_x_13) ;  /* 0x000000001014794e */ /* 0x000fce0000000000 */
[----:B-1---5:R-:W-:Y:S05]  /*11b0*/  CALL.ABS.NOINC R14 ;  /* 0x000000000e007343 */ /* 0x022fea0003c00000 */
.L_x_13:
[----:B------:R-:W-:-:S13]  /*11c0*/  ISETP.NE.AND P0, PT, R198, 0x3, PT ;  /* 0x00000003c600780c */ /* 0x000fda0003f05270 */
[----:B------:R-:W-:Y:S05]  /*11d0*/  @!P0 BRA `(.L_x_14) ;  /* 0x0000000000048947 */ /* 0x000fea0003800000 */
[----:B------:R-:W-:Y:S01]  /*11e0*/  BPT.TRAP 0x1 ;  /* 0x000000040000795c */ /* 0x000fe20000300000 */
.L_x_14:
[----:B------:R-:W-:Y:S02]  /*11f0*/  IMAD.U32 R3, RZ, RZ, UR37 ;  /* 0x00000025ff037e24 */ /* 0x000fe4000f8e00ff */
[----:B------:R-:W-:-:S03]  /*1200*/  IMAD.U32 R0, RZ, RZ, UR36 ;  /* 0x00000024ff007e24 */ /* 0x000fc6000f8e00ff */
[----:B------:R-:W-:Y:S02]  /*1210*/  LEA R3, R3, UR39, 0x3 ;  /* 0x0000002703037c11 */ /* 0x000fe4000f8e18ff */
[----:B------:R-:W-:-:S04]  /*1220*/  SHF.L.U32 R0, R0, 0x1f, RZ ;  /* 0x0000001f00007819 */ /* 0x000fc800000006ff */
[----:B------:R2:W3:Y:S01]  /*1230*/  SYNCS.PHASECHK.TRANS64.TRYWAIT P1, [R3+URZ], R0 ;  /* 0x00000000030075a7 */ /* 0x0004e2000802017f */
[----:B------:R-:W-:Y:S05]  /*1240*/  @!P0 BRA `(.L_x_15) ;  /* 0x0000000000048947 */ /* 0x000fea0003800000 */
[----:B------:R-:W-:Y:S01]  /*1250*/  BPT.TRAP 0x1 ;  /* 0x000000040000795c */ /* 0x000fe20000300000 */
.L_x_15:
[----:B---3--:R-:W-:Y:S05]  /*1260*/  @P1 BRA `(.L_x_16) ;  /* 0x0000000000081947 */ /* 0x008fea0003800000 */
[----:B------:R-:W3:Y:S02]  /*1270*/  SYNCS.PHASECHK.TRANS64.TRYWAIT P1, [R3+URZ], R0 ;  /* 0x00000000030075a7 */ /* 0x000ee4000802017f */
[----:B---3--:R-:W-:Y:S05]  /*1280*/  @!P1 BRA `(.L_x_17) ;  /* 0x000000dc00d89947 */ /* 0x008fea0003800000 */
.L_x_16:
[----:B------:R-:W-:-:S04]  /*1290*/  UISETP.LT.AND UP0, UPT, UR38, 0x1, UPT ;  /* 0x000000012600788c */ /* 0x000fc8000bf01270 */
[----:B------:R-:W-:-:S06]  /*12a0*/  USEL UR4, UR38, 0x1, UP0 ;  /* 0x0000000126047887 */ /* 0x000fcc0008000000 */
[----:B--23--:R-:W-:Y:S01]  /*12b0*/  IMAD.U32 R0, RZ, RZ, UR4 ;  /* 0x00000004ff007e24 */ /* 0x00cfe2000f8e00ff */
[----:B------:R-:W-:Y:S05]  /*12c0*/  WARPSYNC.ALL ;  /* 0x0000000000007948 */ /* 0x000fea0003800000 */
[----:B------:R-:W-:-:S04]  /*12d0*/  IADD3 R0, -R0, UR38, RZ ;  /* 0x0000002600007c10 */ /* 0x000fc8000fffe1ff */
[----:B------:R-:W-:Y:S01]  /*12e0*/  ISETP.GE.AND P1, PT, R0, 0x1, PT ;  /* 0x000000010000780c */ /* 0x000fe20003f26270 */
[----:B------:R-:W-:Y:S01]  /*12f0*/  UIADD3 UR4, UR39, 0x1e100, URZ ;  /* 0x0001e10027047890 */ /* 0x000fe2000fffe03f */
[----:B------:R-:W-:Y:S01]  /*1300*/  WARPGROUP.ARRIVE ;  /* 0x00000000000079c5 */ /* 0x000fe20000000000 */
[----:B------:R-:W-:Y:S01]  /*1310*/  UMOV UR13, 0x40000040 ;  /* 0x40000040000d7882 */ /* 0x000fe20000000000 */
[----:B------:R-:W-:Y:S01]  /*1320*/  UMOV UR15, 0x40000040 ;  /* 0x40000040000f7882 */ /* 0x000fe20000000000 */
[----:B------:R-:W-:Y:S02]  /*1330*/  USHF.R.U32.HI UR5, URZ, 0x4, UR4 ;  /* 0x000000043f057899 */ /* 0x000fe40008011604 */
[----:B------:R-:W-:Y:S02]  /*1340*/  ULOP3.LUT UR4, UR42, 0x10000, URZ, 0xfc, !UPT ;  /* 0x000100002a047892 */ /* 0x000fe4000f8efc3f */
[----:B------:R-:W-:Y:S02]  /*1350*/  ULOP3.LUT UR5, UR5, 0x3fff, URZ, 0xc0, !UPT ;  /* 0x00003fff05057892 */ /* 0x000fe4000f8ec03f */
[----:B------:R-:W-:-:S02]  /*1360*/  UIMAD UR6, UR37, 0x600, UR4 ;  /* 0x00000600250678a4 */ /* 0x000fc4000f8e0204 */
[----:B------:R-:W-:Y:S01]  /*1370*/  ULOP3.LUT UR5, UR5, 0x10000, URZ, 0xfc, !UPT ;  /* 0x0001000005057892 */ /* 0x000fe2000f8efc3f */
[----:B------:R-:W-:Y:S01]  /*1380*/  UMOV UR17, UR13 ;  /* 0x0000000d00117c82 */ /* 0x000fe20008000000 */
[----:B------:R-:W-:Y:S02]  /*1390*/  UMOV UR19, 0x40000040 ;  /* 0x4000004000137882 */ /* 0x000fe40000000000 */
[----:B------:R-:W-:Y:S01]  /*13a0*/  UIMAD UR8, UR37, 0x500, UR5 ;  /* 0x00000500250878a4 */ /* 0x000fe2000f8e0205 */
[----:B------:R-:W-:Y:S01]  /*13b0*/  UMOV UR12, UR6 ;  /* 0x00000006000c7c82 */ /* 0x000fe20008000000 */
[----:B------:R-:W-:Y:S02]  /*13c0*/  UMOV UR21, UR13 ;  /* 0x0000000d00157c82 */ /* 0x000fe40008000000 */
[----:B------:R-:W-:Y:S01]  /*13d0*/  UIADD3 UR18, UR8, 0x100, URZ ;  /* 0x0000010008127890 */ /* 0x000fe2000fffe03f */
[----:B------:R-:W-:Y:S02]  /*13e0*/  UMOV UR16, UR12 ;  /* 0x0000000c00107c82 */ /* 0x000fe40008000000 */
[----:B------:R-:W-:Y:S01]  /*13f0*/  UMOV UR14, UR8 ;  /* 0x00000008000e7c82 */ /* 0x000fe20008000000 */
[----:B------:R-:W-:Y:S01]  /*1400*/  UIADD3 UR22, UR8, 0x200, URZ ;  /* 0x0000020008167890 */ /* 0x000fe2000fffe03f */
[----:B------:R-:W-:Y:S01]  /*1410*/  HGMMA.64x32x16.F32.BF16 R168, gdesc[UR12], RZ, !UPT, gsb0 ;  /* 0x006000000ca879f0 */ /* 0x000fe2000c0018ff */
[----:B------:R-:W-:Y:S01]  /*1420*/  UMOV UR20, UR12 ;  /* 0x0000000c00147c82 */ /* 0x000fe20008000000 */
[----:B------:R-:W-:Y:S01]  /*1430*/  UMOV UR23, 0x40000040 ;  /* 0x4000004000177882 */ /* 0x000fe20000000000 */
[----:B------:R-:W-:Y:S01]  /*1440*/  UIADD3 UR26, UR8, 0x300, URZ ;  /* 0x00000300081a7890 */ /* 0x000fe2000fffe03f */
[----:B------:R-:W-:Y:S01]  /*1450*/  UMOV UR24, UR12 ;  /* 0x0000000c00187c82 */ /* 0x000fe20008000000 */
[----:B------:R-:W-:Y:S01]  /*1460*/  UMOV UR25, UR13 ;  /* 0x0000000d00197c82 */ /* 0x000fe20008000000 */
[----:B------:R-:W-:Y:S01]  /*1470*/  UMOV UR27, 0x40000040 ;  /* 0x40000040001b7882 */ /* 0x000fe20000000000 */
[----:B------:R-:W-:Y:S01]  /*1480*/  UIADD3 UR30, UR8, 0x400, URZ ;  /* 0x00000400081e7890 */ /* 0x000fe2000fffe03f */
[----:B------:R-:W-:Y:S01]  /*1490*/  UMOV UR28, UR12 ;  /* 0x0000000c001c7c82 */ /* 0x000fe20008000000 */
[----:B------:R-:W-:Y:S01]  /*14a0*/  UMOV UR29, UR13 ;  /* 0x0000000d001d7c82 */ /* 0x000fe20008000000 */
[----:B------:R-:W-:Y:S01]  /*14b0*/  UMOV UR31, 0x40000040 ;  /* 0x40000040001f7882 */ /* 0x000fe20000000000 */
[----:B------:R-:W-:-:S02]  /*14c0*/  UIADD3 UR7, UR6, 0x400, URZ ;  /* 0x0000040006077890 */ /* 0x000fc4000fffe03f */
[----:B------:R-:W-:Y:S01]  /*14d0*/  UIADD3 UR12, UR6, 0x2, URZ ;  /* 0x00000002060c7890 */ /* 0x000fe2000fffe03f */
[----:B------:R-:W-:Y:S01]  /*14e0*/  UMOV UR13, 0x40000040 ;  /* 0x40000040000d7882 */ /* 0x000fe20000000000 */
[----:B------:R-:W-:Y:S01]  /*14f0*/  UIADD3 UR10, UR8, 0x306, URZ ;  /* 0x00000306080a7890 */ /* 0x000fe2000fffe03f */
[----:B------:R-:W-:Y:S01]  /*1500*/  UMOV UR11, 0x40000040 ;  /* 0x40000040000b7882 */ /* 0x000fe20000000000 */
[----:B------:R-:W-:Y:S02]  /*1510*/  WARPGROUP.DEPBAR.LE gsb0, 0x0 ;  /* 0x00008000000079c5 */ /* 0x000fe40000010000 */
[----:B------:R-:W-:-:S06]  /*1520*/  WARPGROUP.ARRIVE ;  /* 0x00000000000079c5 */ /* 0x000fcc0000000000 */
[----:B------:R-:W-:Y:S03]  /*1530*/  HGMMA.64x32x16.F32.BF16 R136, gdesc[UR16], RZ, !UPT, gsb0 ;  /* 0x00600000108879f0 */ /* 0x000fe6000c0018ff */
        /* <DEDUP_REMOVED lines=8> */
[----:B------:R-:W-:Y:S01]  /*15c0*/  HGMMA.64x32x16.F32.BF16 R40, gdesc[UR28], RZ, !UPT, gsb0 ;  /* 0x006000001c2879f0 */ /* 0x000fe2000c0018ff */
[----:B------:R-:W-:Y:S01]  /*15d0*/  UMOV UR28, UR7 ;  /* 0x00000007001c7c82 */ /* 0x000fe20008000000 */
[----:B------:R-:W-:Y:S01]  /*15e0*/  UMOV UR29, 0x40000040 ;  /* 0x40000040001d7882 */ /* 0x000fe20000000000 */
[----:B------:R-:W-:Y:S01]  /*15f0*/  UMOV UR24, UR28 ;  /* 0x0000001c00187c82 */ /* 0x000fe20008000000 */
[----:B------:R-:W-:Y:S01]  /*1600*/  UMOV UR25, UR29 ;  /* 0x0000001d00197c82 */ /* 0x000fe20008000000 */
[----:B------:R-:W-:Y:S01]  /*1610*/  UMOV UR20, UR28 ;  /* 0x0000001c00147c82 */ /* 0x000fe20008000000 */
[----:B------:R-:W-:Y:S01]  /*1620*/  UMOV UR21, UR29 ;  /* 0x0000001d00157c82 */ /* 0x000fe20008000000 */
[----:B------:R-:W-:Y:S01]  /*1630*/  UMOV UR16, UR28 ;  /* 0x0000001c00107c82 */ /* 0x000fe20008000000 */
[----:B------:R-:W-:Y:S01]  /*1640*/  UMOV UR17, UR29 ;  /* 0x0000001d00117c82 */ /* 0x000fe20008000000 */
[----:B------:R-:W-:Y:S01]  /*1650*/  UIADD3 UR7, UR6, 0x402, URZ ;  /* 0x0000040206077890 */ /* 0x000fe2000fffe03f */
[----:B------:R-:W-:-:S02]  /*1660*/  WARPGROUP.DEPBAR.LE gsb0, 0x0 ;  /* 0x00008000000079c5 */ /* 0x000fc40000010000 */
[----:B------:R-:W-:-:S06]  /*1670*/  WARPGROUP.ARRIVE ;  /* 0x00000000000079c5 */ /* 0x000fcc0000000000 */
[----:B------:R-:W-:Y:S01]  /*1680*/  HGMMA.64x32x16.F32.BF16 R24, gdesc[UR28], RZ, !UPT, gsb0 ;  /* 0x006000001c1879f0 */ /* 0x000fe2000c0018ff */
[----:B------:R-:W-:Y:S01]  /*1690*/  UMOV UR30, UR14 ;  /* 0x0000000e001e7c82 */ /* 0x000fe20008000000 */
[----:B------:R-:W-:Y:S01]  /*16a0*/  UMOV UR31, UR15 ;  /* 0x0000000f001f7c82 */ /* 0x000fe20008000000 */
[----:B------:R-:W-:Y:S01]  /*16b0*/  UIADD3 UR14, UR8, 0x2, URZ ;  /* 0x00000002080e7890 */ /* 0x000fe2000fffe03f */
[----:B------:R-:W-:Y:S01]  /*16c0*/  UMOV UR15, 0x40000040 ;  /* 0x40000040000f7882 */ /* 0x000fe20000000000 */
[----:B------:R-:W-:Y:S02]  /*16d0*/  WARPGROUP.DEPBAR.LE gsb0, 0x0 ;  /* 0x00008000000079c5 */ /* 0x000fe40000010000 */
[----:B------:R-:W-:-:S06]  /*16e0*/  WARPGROUP.ARRIVE ;  /* 0x00000000000079c5 */ /* 0x000fcc0000000000 */
[----:B------:R-:W-:Y:S01]  /*16f0*/  HGMMA.64x32x16.F32.BF16 R56, gdesc[UR24], RZ, !UPT, gsb0 ;  /* 0x00600000183879f0 */ /* 0x000fe2000c0018ff */
[----:B------:R-:W-:Y:S01]  /*1700*/  UIADD3 UR26, UR8, 0x302, URZ ;  /* 0x00000302081a7890 */ /* 0x000fe2000fffe03f */
[----:B------:R-:W-:Y:S01]  /*1710*/  UMOV UR24, UR12 ;  /* 0x0000000c00187c82 */ /* 0x000fe20008000000 */
[----:B------:R-:W-:Y:S01]  /*1720*/  UMOV UR25, UR13 ;  /* 0x0000000d00197c82 */ /* 0x000fe20008000000 */
        /* <DEDUP_REMOVED lines=24> */
[----:B------:R-:W-:Y:S03]  /*18b0*/  HGMMA.64x32x16.F32.BF16 R168, gdesc[UR12], R168, gsb0 ;  /* 0x006000000ca879f0 */ /* 0x000fe600080018a8 */
        /* <DEDUP_REMOVED lines=11> */
[----:B------:R-:W-:Y:S01]  /*1970*/  HGMMA.64x32x16.F32.BF16 R40, gdesc[UR28], R40, gsb0 ;  /* 0x006000001c2879f0 */ /* 0x000fe20008001828 */
        /* <DEDUP_REMOVED lines=13> */
[----:B------:R-:W-:Y:S01]  /*1a50*/  HGMMA.64x32x16.F32.BF16 R24, gdesc[UR28], R24, gsb0 ;  /* 0x006000001c1879f0 */ /* 0x000fe20008001818 */
[----:B------:R-:W-:Y:S01]  /*1a60*/  UIADD3 UR30, UR8, 0x404, URZ ;  /* 0x00000404081e7890 */ /* 0x000fe2000fffe03f */
[----:B------:R-:W-:Y:S01]  /*1a70*/  UMOV UR31, 0x40000040 ;  /* 0x40000040001f7882 */ /* 0x000fe20000000000 */
[----:B------:R-:W-:Y:S02]  /*1a80*/  WARPGROUP.DEPBAR.LE gsb0, 0x0 ;  /* 0x00008000000079c5 */ /* 0x000fe40000010000 */
        /* <DEDUP_REMOVED lines=17> */
[----:B------:R-:W-:Y:S02]  /*1ba0*/  UIADD3 UR12, UR6, 0x4, URZ ;  /* 0x00000004060c7890 */ /* 0x000fe4000fffe03f */
[----:B------:R-:W-:Y:S01]  /*1bb0*/  UIADD3 UR14, UR8, 0x4, URZ ;  /* 0x00000004080e7890 */ /* 0x000fe2000fffe03f */
[----:B------:R-:W-:Y:S01]  /*1bc0*/  UMOV UR13, 0x40000040 ;  /* 0x40000040000d7882 */ /* 0x000fe20000000000 */
[----:B------:R-:W-:Y:S01]  /*1bd0*/  UMOV UR15, 0x40000040 ;  /* 0x40000040000f7882 */ /* 0x000fe20000000000 */
[----:B------:R-:W-:Y:S02]  /*1be0*/  UMOV UR17, UR13 ;  /* 0x0000000d00117c82 */ /* 0x000fe40008000000 */
[----:B------:R-:W-:Y:S01]  /*1bf0*/  UMOV UR16, UR12 ;  /* 0x0000000c00107c82 */ /* 0x000fe20008000000 */
[----:B------:R-:W-:Y:S01]  /*1c00*/  UMOV UR20, UR12 ;  /* 0x0000000c00147c82 */ /* 0x000fe20008000000 */
[----:B------:R-:W-:Y:S01]  /*1c10*/  UMOV UR21, UR13 ;  /* 0x0000000d00157c82 */ /* 0x000fe20008000000 */
[----:B------:R-:W-:Y:S01]  /*1c20*/  UMOV UR24, UR12 ;  /* 0x0000000c00187c82 */ /* 0x000fe20008000000 */
[----:B------:R-:W-:Y:S01]  /*1c30*/  UMOV UR25, UR13 ;  /* 0x0000000d00197c82 */ /* 0x000fe20008000000 */
[----:B------:R-:W-:Y:S01]  /*1c40*/  UMOV UR28, UR12 ;  /* 0x0000000c001c7c82 */ /* 0x000fe20008000000 */
[----:B------:R-:W-:Y:S01]  /*1c50*/  UMOV UR29, UR13 ;  /* 0x0000000d001d7c82 */ /* 0x000fe20008000000 */
[----:B------:R-:W-:-:S02]  /*1c60*/  WARPGROUP.DEPBAR.LE gsb0, 0x0 ;  /* 0x00008000000079c5 */ /* 0x000fc40000010000 */
        /* <DEDUP_REMOVED lines=99> */
[----:B------:R-:W-:Y:S05]  /*22a0*/  @!P1 BRA `(.L_x_18) ;  /* 0x00000010006c9947 */ /* 0x000fea0003800000 */
[----:B------:R-:W-:Y:S01]  /*22b0*/  UIADD3 UR7, UR37, 0x1, URZ ;  /* 0x0000000125077890 */ /* 0x000fe2000fffe03f */
[----:B------:R-:W-:-:S03]  /*22c0*/  IMAD.MOV.U32 R3, RZ, RZ, R0 ;  /* 0x000000ffff037224 */ /* 0x000fc600078e0000 */
[----:B------:R-:W-:-:S04]  /*22d0*/  UISETP.NE.AND UP0, UPT, UR7, 0x5, UPT ;  /* 0x000000050700788c */ /* 0x000fc8000bf05270 */
[----:B------:R-:W-:Y:S02]  /*22e0*/  USEL UR6, URZ, 0x1, UP0 ;  /* 0x000000013f067887 */ /* 0x000fe40008000000 */
[----:B------:R-:W-:Y:S02]  /*22f0*/  USEL UR7, UR7, URZ, UP0 ;  /* 0x0000003f07077287 */ /* 0x000fe40008000000 */
[----:B------:R-:W-:-:S06]  /*2300*/  ULOP3.LUT UR6, UR36, UR6, URZ, 0x3c, !UPT ;  /* 0x0000000624067292 */ /* 0x000fcc000f8e3c3f */
[----:B------:R-:W-:Y:S01]  /*2310*/  IMAD.U32 R6, RZ, RZ, UR6 ;  /* 0x00000006ff067e24 */ /* 0x000fe2000f8e00ff */
[----:B------:R-:W-:-:S06]  /*2320*/  UMOV UR6, UR37 ;  /* 0x0000002500067c82 */ /* 0x000fcc0008000000 */
.L_x_25:
[----:B------:R-:W-:Y:S05]  /*2330*/  @!P0 BRA `(.L_x_19) ;  /* 0x0000000000048947 */ /* 0x000fea0003800000 */
[----:B------:R-:W-:Y:S01]  /*2340*/  BPT.TRAP 0x1 ;  /* 0x000000040000795c */ /* 0x000fe20000300000 */
.L_x_19:
[----:B------:R-:W-:Y:S01]  /*2350*/  ULEA UR8, UR7, UR39, 0x3 ;  /* 0x0000002707087291 */ /* 0x000fe2000f8e183f */
[----:B01----:R-:W-:-:S08]  /*2360*/  SHF.L.U32 R4, R6, 0x1f, RZ ;  /* 0x0000001f06047819 */ /* 0x003fd000000006ff */
[----:B------:R0:W1:Y:S01]  /*2370*/  SYNCS.PHASECHK.TRANS64.TRYWAIT P1, [UR8], R4 ;  /* 0x00000004ff0075a7 */ /* 0x0000620008020148 */
[----:B------:R-:W-:Y:S05]  /*2380*/  @!P0 BRA `(.L_x_20) ;  /* 0x0000000000048947 */ /* 0x000fea0003800000 */
[----:B------:R-:W-:Y:S01]  /*2390*/  BPT.TRAP 0x1 ;  /* 0x000000040000795c */ /* 0x000fe20000300000 */
.L_x_20:
[----:B-1----:R-:W-:Y:S05]  /*23a0*/  @P1 BRA `(.L_x_21) ;  /* 0x0000000000081947 */ /* 0x002fea0003800000 */
[----:B------:R-:W1:Y:S02]  /*23b0*/  SYNCS.PHASECHK.TRANS64.TRYWAIT P1, [UR8], R4 ;  /* 0x00000004ff0075a7 */ /* 0x000e640008020148 */
[----:B-1----:R-:W-:Y:S05]  /*23c0*/  @!P1 BRA `(.L_x_22) ;  /* 0x000000cc009c9947 */ /* 0x002fea0003800000 */
.L_x_21:
[----:B------:R-:W-:Y:S01]  /*23d0*/  UIMAD UR8, UR7, 0x600, UR4 ;  /* 0x00000600070878a4 */ /* 0x000fe2000f8e0204 */
[----:B------:R-:W-:Y:S01]  /*23e0*/  WARPGROUP.ARRIVE ;  /* 0x00000000000079c5 */ /* 0x000fe20000000000 */
[----:B------:R-:W-:Y:S01]  /*23f0*/  UIMAD UR10, UR7, 0x500, UR5 ;  /* 0x00000500070a78a4 */ /* 0x000fe2000f8e0205 */
[----:B------:R-:W-:Y:S01]  /*2400*/  UMOV UR9, 0x40000040 ;  /* 0x4000004000097882 */ /* 0x000fe20000000000 */
[----:B------:R-:W-:Y:S02]  /*2410*/  UMOV UR11, 0x40000040 ;  /* 0x40000040000b7882 */ /* 0x000fe40000000000 */
[----:B------:R-:W-:Y:S01]  /*2420*/  UIADD3 UR14, UR10, 0x100, URZ ;  /* 0x000001000a0e7890 */ /* 0x000fe2000fffe03f */
[----:B------:R-:W-:Y:S01]  /*2430*/  UMOV UR12, UR8 ;  /* 0x00000008000c7c82 */ /* 0x000fe20008000000 */
[----:B------:R-:W-:Y:S01]  /*2440*/  UMOV UR13, UR9 ;  /* 0x00000009000d7c82 */ /* 0x000fe20008000000 */
[----:B------:R-:W-:Y:S02]  /*2450*/  UMOV UR15, 0x40000040 ;  /* 0x40000040000f7882 */ /* 0x000fe40000000000 */
[----:B------:R-:W-:Y:S01]  /*2460*/  HGMMA.64x32x16.F32.BF16 R168, gdesc[UR8], R168, gsb0 ;  /* 0x0060000008a879f0 */ /* 0x000fe200080018a8 */
        /* <DEDUP_REMOVED lines=13> */
[----:B------:R-:W-:Y:S01]  /*2540*/  UMOV UR31, 0x40000040 ;  /* 0x40000040001f7882 */ /* 0x000fe20000000000 */
[----:B------:R-:W-:Y:S01]  /*2550*/  UIADD3 UR9, UR8, 0x402, URZ ;  /* 0x0000040208097890 */ /* 0x000fe2000fffe03f */
[----:B------:R-:W-:-:S02]  /*2560*/  WARPGROUP.DEPBAR.LE gsb0, 0x0 ;  /* 0x00008000000079c5 */ /* 0x000fc40000010000 */
[----:B------:R-:W-:-:S06]  /*2570*/  WARPGROUP.ARRIVE ;  /* 0x00000000000079c5 */ /* 0x000fcc0000000000 */
[----:B------:R-:W-:Y:S01]  /*2580*/  HGMMA.64x32x16.F32.BF16 R136, gdesc[UR12], R136, gsb0 ;  /* 0x006000000c8879f0 */ /* 0x000fe20008001888 */
[----:B------:R-:W-:Y:S02]  /*2590*/  UIADD3 UR12, UR8, 0x400, URZ ;  /* 0x00000400080c7890 */ /* 0x000fe4000fffe03f */
        /* <DEDUP_REMOVED lines=17> */
[----:B------:R-:W-:Y:S02]  /*26b0*/  WARPGROUP.DEPBAR.LE gsb0, 0x0 ;  /* 0x00008000000079c5 */ /* 0x000fe40000010000 */
[----:B------:R-:W-:-:S06]  /*26c0*/  WARPGROUP.ARRIVE ;  /* 0x00000000000079c5 */ /* 0x000fcc0000000000 */
[----:B------:R-:W-:Y:S01]  /*26d0*/  HGMMA.64x32x16.F32.BF16 R24, gdesc[UR24], R24, gsb0 ;  /* 0x00600000181879f0 */ /* 0x000fe20008001818 */
[----:B------:R-:W-:Y:S01]  /*26e0*/  UMOV UR26, UR10 ;  /* 0x0000000a001a7c82 */ /* 0x000fe20008000000 */
[----:B------:R-:W-:Y:S01]  /*26f0*/  UMOV UR27, UR11 ;  /* 0x0000000b001b7c82 */ /* 0x000fe20008000000 */
        /* <DEDUP_REMOVED lines=24> */
[----:B------:R-:W-:-:S02]  /*2880*/  WARPGROUP.DEPBAR.LE gsb0, 0x0 ;  /* 0x00008000000079c5 */ /* 0x000fc40000010000 */
[----:B------:R-:W-:-:S06]  /*2890*/  WARPGROUP.ARRIVE ;  /* 0x00000000000079c5 */ /* 0x000fcc0000000000 */
[----:B------:R-:W-:Y:S01]  /*28a0*/  HGMMA.64x32x16.F32.BF16 R152, gdesc[UR24], R152, gsb0 ;  /* 0x00600000189879f0 */ /* 0x000fe20008001898 */
        /* <DEDUP_REMOVED lines=96> */
[----:B------:R-:W-:Y:S02]  /*2eb0*/  UIADD3 UR24, UR10, 0x306, URZ ;  /* 0x000003060a187890 */ /* 0x000fe4000fffe03f */
        /* <DEDUP_REMOVED lines=33> */
[----:B------:R-:W-:-:S03]  /*30d0*/  UIADD3 UR16, UR8, 0x406, URZ ;  /* 0x0000040608107890 */ /* 0x000fc6000fffe03f */
[----:B------:R-:W-:Y:S01]  /*30e0*/  UMOV UR8, UR12 ;  /* 0x0000000c00087c82 */ /* 0x000fe20008000000 */
        /* <DEDUP_REMOVED lines=36> */
[----:B------:R-:W-:Y:S01]  /*3330*/  BPT.TRAP 0x1 ;  /* 0x000000040000795c */ /* 0x000fe20000300000 */
.L_x_23:
[----:B------:R-:W-:Y:S01]  /*3340*/  ULEA UR8, UR6, UR39, 0x3 ;  /* 0x0000002706087291 */ /* 0x000fe2000f8e183f */
[----:B------:R-:W-:-:S03]  /*3350*/  ISETP.GT.U32.AND P1, PT, R16, 0x1, PT ;  /* 0x000000011000780c */ /* 0x000fc60003f24070 */
[----:B------:R-:W-:-:S04]  /*3360*/  UIADD3 UR8, UR8, 0x28, URZ ;  /* 0x0000002808087890 */ /* 0x000fc8000fffe03f */
[----:B------:R-:W-:-:S09]  /*3370*/  UPRMT UR8, URZ, 0x654, UR8 ;  /* 0x000006543f087896 */ /* 0x000fd20008000008 */
[----:B------:R-:W-:Y:S01]  /*3380*/  SYNCS.ARRIVE.TRANS64.RED.A1T0 RZ, [UR8], RZ ;  /* 0x000000ffffff79a7 */ /* 0x000fe20008100408 */
[----:B------:R-:W-:Y:S05]  /*3390*/  @P1 BRA `(.L_x_24) ;  /* 0x0000000000041947 */ /* 0x000fea0003800000 */
[----:B------:R-:W-:Y:S01]  /*33a0*/  BPT.TRAP 0x1 ;  /* 0x000000040000795c */ /* 0x000fe20000300000 */
.L_x_24:
[----:B------:R-:W-:Y:S01]  /*33b0*/  UIADD3 UR7, UR7, 0x1, URZ ;  /* 0x0000000107077890 */ /* 0x000fe2000fffe03f */
[C---:B------:R-:W-:Y:S01]  /*33c0*/  ISETP.GT.AND P1, PT, R3.reuse, 0x1, PT ;  /* 0x000000010300780c */ /* 0x040fe20003f24270 */
[----:B------:R-:W-:Y:S01]  /*33d0*/  UIADD3 UR6, UR6, 0x1, URZ ;  /* 0x0000000106067890 */ /* 0x000fe2000fffe03f */
[----:B------:R-:W-:Y:S01]  /*33e0*/  VIADD R3, R3, 0xffffffff ;  /* 0xffffffff03037836 */ /* 0x000fe20000000000 */
[----:B------:R-:W-:Y:S02]  /*33f0*/  UISETP.NE.AND UP0, UPT, UR7, 0x5, UPT ;  /* 0x000000050700788c */ /* 0x000fe4000bf05270 */
[----:B------:R-:W-:Y:S02]  /*3400*/  UISETP.NE.AND UP1, UPT, UR6, 0x5, UPT ;  /* 0x000000050600788c */ /* 0x000fe4000bf25270 */
[----:B------:R-:W-:Y:S02]  /*3410*/  USEL UR8, URZ, 0x1, UP0 ;  /* 0x000000013f087887 */ /* 0x000fe40008000000 */
[----:B------:R-:W-:-:S02]  /*3420*/  USEL UR7, UR7, URZ, UP0 ;  /* 0x0000003f07077287 */ /* 0x000fc40008000000 */
[----:B------:R-:W-:Y:S02]  /*3430*/  USEL UR6, UR6, URZ, UP1 ;  /* 0x0000003f06067287 */ /* 0x000fe40008800000 */
[----:B------:R-:W-:Y:S01]  /*3440*/  LOP3.LUT R6, R6, UR8, RZ, 0x3c, !PT ;  /* 0x0000000806067c12 */ /* 0x000fe2000f8e3cff */
[----:B------:R-:W-:Y:S09]  /*3450*/  @P1 BRA `(.L_x_25) ;  /* 0xffffffec00b41947 */ /* 0x000ff2000383ffff */
.L_x_18:
[----:B------:R-:W2:Y:S02]  /*3460*/  LDC R3, c[0x0][0x28c] ;  /* 0x0000a300ff037b82 */ /* 0x000ea40000000800 */
[----:B--2---:R-:W-:-:S13]  /*3470*/  ISETP.GE.AND P1, PT, R3, 0x1, PT ;  /* 0x000000010300780c */ /* 0x004fda0003f26270 */
[----:B------:R-:W-:Y:S05]  /*3480*/  @!P1 BRA `(.L_x_26) ;  /* 0x0000000000349947 */ /* 0x000fea0003800000 */
[----:B------:R-:W-:Y:S05]  /*3490*/  @!P0 BRA `(.L_x_27) ;  /* 0x0000000000048947 */ /* 0x000fea0003800000 */
[----:B------:R-:W-:Y:S01]  /*34a0*/  BPT.TRAP 0x1 ;  /* 0x000000040000795c */ /* 0x000fe20000300000 */
.L_x_27:
[----:B------:R-:W-:Y:S01]  /*34b0*/  VIADD R0, R0, UR37 ;  /* 0x0000002500007c36 */ /* 0x000fe20008000000 */
[----:B------:R-:W-:-:S03]  /*34c0*/  ISETP.GT.U32.AND P0, PT, R16, 0x1, PT ;  /* 0x000000011000780c */ /* 0x000fc60003f04070 */
[----:B01----:R-:W-:-:S05]  /*34d0*/  IMAD.WIDE.U32 R4, R0, -0x33333333, RZ ;  /* 0xcccccccd00047825 */ /* 0x003fca00078e00ff */
[----:B------:R-:W-:-:S05]  /*34e0*/  SHF.R.U32.HI R5, RZ, 0x2, R5 ;  /* 0x00000002ff057819 */ /* 0x000fca0000011605 */
[----:B------:R-:W-:-:S05]  /*34f0*/  IMAD R0, R5, -0x5, R0 ;  /* 0xfffffffb05007824 */ /* 0x000fca00078e0200 */
[----:B------:R-:W-:-:S05]  /*3500*/  LEA R0, R0, UR39, 0x3 ;  /* 0x0000002700007c11 */ /* 0x000fca000f8e18ff */
[----:B------:R-:W-:-:S05]  /*3510*/  VIADD R0, R0, 0x28 ;  /* 0x0000002800007836 */ /* 0x000fca0000000000 */
[----:B------:R-:W-:-:S04]  /*3520*/  PRMT R0, RZ, 0x654, R0 ;  /* 0x00000654ff007816 */ /* 0x000fc80000000000 */
[----:B------:R2:W-:Y:S01]  /*3530*/  SYNCS.ARRIVE.TRANS64.RED.A1T0 RZ, [R0+URZ], RZ ;  /* 0x000000ff00ff79a7 */ /* 0x0005e2000810043f */
[----:B------:R-:W-:Y:S05]  /*3540*/  @P0 BRA `(.L_x_26) ;  /* 0x0000000000040947 */ /* 0x000fea0003800000 */
[----:B------:R-:W-:Y:S01]  /*3550*/  BPT.TRAP 0x1 ;  /* 0x000000040000795c */ /* 0x000fe20000300000 */
.L_x_26:
[----:B--2---:R-:W2:Y:S01]  /*3560*/  S2R R0, SR_TID.X ;  /* 0x0000000000007919 */ /* 0x004ea20000002100 */
[----:B01----:R-:W0:Y:S01]  /*3570*/  LDC R5, c[0x0][0x288] ;  /* 0x0000a200ff057b82 */ /* 0x003e220000000800 */
[----:B------:R-:W-:Y:S01]  /*3580*/  IMAD R23, R23, 0xa0, RZ ;  /* 0x000000a017177824 */ /* 0x000fe200078e02ff */
[----:B------:R-:W-:Y:S01]  /*3590*/  UIADD3 UR37, UR38, UR37, URZ ;  /* 0x0000002526257290 */ /* 0x000fe2000fffe03f */
[----:B------:R-:W1:Y:S01]  /*35a0*/  S2R R6, SR_TID.X ;  /* 0x0000000000067919 */ /* 0x000e620000002100 */
[----:B------:R-:W-:Y:S01]  /*35b0*/  ULDC UR7, c[0x0][0x284] ;  /* 0x0000a10000077ab9 */ /* 0x000fe20000000800 */
[----:B------:R-:W-:Y:S01]  /*35c0*/  UISETP.GE.U32.AND UP1, UPT, UR38, 0x5, UPT ;  /* 0x000000052600788c */ /* 0x000fe2000bf26070 */
[----:B------:R-:W-:Y:S01]  /*35d0*/  SHF.R.S32.HI R11, RZ, 0x1f, R17 ;  /* 0x0000001fff0b7819 */ /* 0x000fe20000011411 */
[----:B------:R-:W-:Y:S01]  /*35e0*/  UISETP.GT.U32.AND UP0, UPT, UR37, 0x4, UPT ;  /* 0x000000042500788c */ /* 0x000fe2000bf04070 */
[----:B------:R-:W-:Y:S01]  /*35f0*/  IMAD.MOV.U32 R197, RZ, RZ, RZ ;  /* 0x000000ffffc57224 */ /* 0x000fe200078e00ff */
[----:B------:R-:W-:-:S02]  /*3600*/  UIMAD.WIDE.U32 UR4, UR37, -0x33333333, URZ ;  /* 0xcccccccd250478a5 */ /* 0x000fc4000f8e003f */
[----:B------:R-:W-:Y:S01]  /*3610*/  UISETP.LT.U32.AND UP0, UPT, UR38, 0x5, UP0 ;  /* 0x000000052600788c */ /* 0x000fe20008701070 */
[----:B------:R-:W-:Y:S01]  /*3620*/  ULDC.64 UR8, c[0x0][0x5d0] ;  /* 0x0001740000087ab9 */ /* 0x000fe20000000a00 */
[----:B------:R-:W-:Y:S02]  /*3630*/  USHF.R.U32.HI UR4, URZ, 0x2, UR5 ;  /* 0x000000023f047899 */ /* 0x000fe40008011605 */
[----:B------:R-:W-:Y:S02]  /*3640*/  USEL UR6, URZ, 0x1, !UP0 ;  /* 0x000000013f067887 */ /* 0x000fe4000c000000 */
[----:B------:R-:W-:Y:S02]  /*3650*/  UIMAD UR37, UR4, -0x5, UR37 ;  /* 0xfffffffb042578a4 */ /* 0x000fe4000f8e0225 */
[----:B------:R-:W-:Y:S01]  /*3660*/  ULOP3.LUT UR36, UR36, UR6, URZ, 0x3c, !UPT ;  /* 0x0000000624247292 */ /* 0x000fe2000f8e3c3f */
[----:B0-----:R-:W-:-:S03]  /*3670*/  ISETP.GE.AND P0, PT, R23, R5, PT ;  /* 0x000000051700720c */ /* 0x001fc60003f06270 */
[----:B------:R-:W-:Y:S01]  /*3680*/  @UP1 ULOP3.LUT UR36, UR36, 0x1, UR4, 0x78, !UPT ;  /* 0x0000000124241892 */ /* 0x000fe2000f8e7804 */
[----:B--2---:R-:W-:-:S04]  /*3690*/  SHF.R.U32.HI R0, RZ, 0x7, R0 ;  /* 0x00000007ff007819 */ /* 0x004fc80000011600 */
[----:B------:R-:W-:Y:S01]  /*36a0*/  LOP3.LUT R0, R0, 0x1, RZ, 0xc0, !PT ;  /* 0x0000000100007812 */ /* 0x000fe200078ec0ff */
[C---:B-1----:R-:W-:Y:S01]  /*36b0*/  IMAD.SHL.U32 R186, R6.reuse, 0x2, RZ ;  /* 0x0000000206ba7824 */ /* 0x042fe200078e00ff */
[----:B------:R-:W-:Y:S02]  /*36c0*/  SHF.R.U32.HI R3, RZ, 0x2, R6 ;  /* 0x00000002ff037819 */ /* 0x000fe40000011606 */
[----:B------:R-:W-:Y:S01]  /*36d0*/  LOP3.LUT R4, R6, 0x60, RZ, 0xc0, !PT ;  /* 0x0000006006047812 */ /* 0x000fe200078ec0ff */
[----:B------:R-:W-:Y:S01]  /*36e0*/  IMAD.SHL.U32 R196, R0, 0x40, RZ ;  /* 0x0000004000c47824 */ /* 0x000fe200078e00ff */
[----:B------:R-:W-:Y:S02]  /*36f0*/  LOP3.LUT R3, R3, 0x7, RZ, 0xc0, !PT ;  /* 0x0000000703037812 */ /* 0x000fe400078ec0ff */
[----:B------:R-:W-:Y:S02]  /*3700*/  SHF.R.U32.HI R4, RZ, 0x1, R4 ;  /* 0x00000001ff047819 */ /* 0x000fe40000011604 */
[----:B------:R-:W-:-:S02]  /*3710*/  LOP3.LUT R196, R196, 0x40, R3, 0xe2, !PT ;  /* 0x00000040c4c47812 */ /* 0x000fc400078ee203 */
[-C--:B------:R-:W-:Y:S02]  /*3720*/  IADD3 R3, RZ, -R4.reuse, -R3 ;  /* 0x80000004ff037210 */ /* 0x080fe40007ffe803 */
[----:B------:R-:W-:Y:S02]  /*3730*/  LOP3.LUT R186, R23, 0x6, R186, 0xf8, !PT ;  /* 0x0000000617ba7812 */ /* 0x000fe400078ef8ba */
[----:B------:R-:W-:Y:S01]  /*3740*/  LOP3.LUT R196, R196, R4, RZ, 0xfc, !PT ;  /* 0x00000004c4c47212 */ /* 0x000fe200078efcff */
[----:B------:R-:W-:Y:S01]  /*3750*/  IMAD R3, R0, -0x40, R3 ;  /* 0xffffffc000037824 */ /* 0x000fe200078e0203 */
[----:B------:R-:W-:Y:S01]  /*3760*/  LOP3.LUT R0, R6, 0x3, RZ, 0xc0, !PT ;  /* 0x0000000306007812 */ /* 0x000fe200078ec0ff */
[C---:B------:R-:W-:Y:S01]  /*3770*/  IMAD R6, R22.reuse, 0xc0, RZ ;  /* 0x000000c016067824 */ /* 0x040fe200078e02ff */
[----:B------:R-:W-:Y:S01]  /*3780*/  SHF.R.S32.HI R187, RZ, 0x1f, R186 ;  /* 0x0000001fffbb7819 */ /* 0x000fe200000114ba */
[----:B------:R-:W-:-:S03]  /*3790*/  IMAD.WIDE R196, R22, 0xc0, R196 ;  /* 0x000000c016c47825 */ /* 0x000fc600078e02c4 */
[----:B------:R-:W-:Y:S01]  /*37a0*/  ISETP.GE.OR P0, PT, R6, UR7, P0 ;  /* 0x0000000706007c0c */ /* 0x000fe20008706670 */
[----:B------:R-:W-:Y:S02]  /*37b0*/  IMAD R8, R0, -0x2, R5 ;  /* 0xfffffffe00087824 */ /* 0x000fe400078e0205 */
[----:B------:R-:W-:Y:S02]  /*37c0*/  IMAD R0, R11, UR8, RZ ;  /* 0x000000080b007c24 */ /* 0x000fe4000f8e02ff */
[----:B------:R-:W-:-:S04]  /*37d0*/  IMAD.WIDE.U32 R4, R17, UR8, R186 ;  /* 0x0000000811047c25 */ /* 0x000fc8000f8e00ba */
[----:B------:R-:W-:Y:S01]  /*37e0*/  IMAD R7, R17, UR9, R0 ;  /* 0x0000000911077c24 */ /* 0x000fe2000f8e0200 */
[----:B------:R-:W-:Y:S01]  /*37f0*/  IADD3 R0, -R6, UR7, R3 ;  /* 0x0000000706007c10 */ /* 0x000fe2000fffe103 */
[----:B------:R-:W-:Y:S02]  /*3800*/  IMAD.IADD R3, R8, 0x1, -R23 ;  /* 0x0000000108037824 */ /* 0x000fe400078e0a17 */
[----:B------:R-:W-:Y:S02]  /*3810*/  IMAD.IADD R5, R5, 0x1, R7 ;  /* 0x0000000105057824 */ /* 0x000fe400078e0207 */
[----:B------:R-:W-:Y:S01]  /*3820*/  IMAD.MOV.U32 R22, RZ, RZ, -0x1 ;  /* 0xffffffffff167424 */ /* 0x000fe200078e00ff */
[----:B------:R-:W-:Y:S06]  /*3830*/  @P0 BRA `(.L_x_28) ;  /* 0x0000009800d80947 */ /* 0x000fec0003800000 */
[----:B------:R-:W0:Y:S01]  /*3840*/  LDC.64 R12, c[0x0][0x5c8] ;  /* 0x00017200ff0c7b82 */ /* 0x000e220000000a00 */
[----:B-----5:R-:W-:Y:S01]  /*3850*/  FSETP.NEU.AND P2, PT, R184, RZ, PT ;  /* 0x000000ffb800720b */ /* 0x020fe20003f4d000 */
[----:B------:R-:W-:Y:S01]  /*3860*/  BSSY B0, `(.L_x_28) ;  /* 0x00009b3000007945 */ /* 0x000fe20003800000 */
[----:B------:R-:W-:-:S04]  /*3870*/  ISETP.GT.AND P0, PT, R3, RZ, PT ;  /* 0x000000ff0300720c */ /* 0x000fc80003f04270 */
[----:B------:R-:W-:Y:S01]  /*3880*/  ISETP.GT.AND P1, PT, R0, RZ, P0 ;  /* 0x000000ff0000720c */ /* 0x000fe20000724270 */
[-C--:B0-----:R-:W-:Y:S02]  /*3890*/  IMAD R6, R197, R12.reuse, RZ ;  /* 0x0000000cc5067224 */ /* 0x081fe400078e02ff */
[----:B------:R-:W-:-:S04]  /*38a0*/  IMAD.WIDE.U32 R8, R196, R12, R4 ;  /* 0x0000000cc4087225 */ /* 0x000fc800078e0004 */
[----:B------:R-:W-:-:S04]  /*38b0*/  IMAD R5, R196, R13, R6 ;  /* 0x0000000dc4057224 */ /* 0x000fc800078e0206 */
[----:B------:R-:W-:Y:S01]  /*38c0*/  IMAD.IADD R199, R9, 0x1, R5 ;  /* 0x0000000109c77824 */ /* 0x000fe200078e0205 */
[----:B------:R-:W-:Y:S06]  /*38d0*/  @!P2 BRA `(.L_x_29) ;  /* 0x0000006c0068a947 */ /* 0x000fec0003800000 */
[----:B------:R-:W0:Y:S01]  /*38e0*/  LDC.64 R188, c[0x0][0x5b8] ;  /* 0x00016e00ffbc7b82 */ /* 0x000e220000000a00 */
[----:B------:R-:W-:-:S07]  /*38f0*/  ULDC.64 UR4, c[0x0][0x5c0] ;  /* 0x0001700000047ab9 */ /* 0x000fce0000000a00 */
[----:B------:R-:W1:Y:S08]  /*3900*/  LDC.64 R20, c[0x0][0x5b0] ;  /* 0x00016c00ff147b82 */ /* 0x000e700000000a00 */
[----:B------:R-:W2:Y:S01]  /*3910*/  LDC.64 R14, c[0x0][0x5a8] ;  /* 0x00016a00ff0e7b82 */ /* 0x000ea20000000a00 */
[-C--:B0-----:R-:W-:Y:S02]  /*3920*/  IMAD R4, R11, R188.reuse, RZ ;  /* 0x000000bc0b047224 */ /* 0x081fe400078e02ff */
[----:B------:R-:W-:-:S04]  /*3930*/  IMAD.WIDE.U32 R192, R17, R188, R186 ;  /* 0x000000bc11c07225 */ /* 0x000fc800078e00ba */
[----:B------:R-:W-:Y:S02]  /*3940*/  IMAD R189, R17, R189, R4 ;  /* 0x000000bd11bd7224 */ /* 0x000fe400078e0204 */
[-C--:B-1----:R-:W-:Y:S02]  /*3950*/  IMAD R4, R197, R20.reuse, RZ ;  /* 0x00000014c5047224 */ /* 0x082fe400078e02ff */
[----:B------:R-:W-:Y:S02]  /*3960*/  IMAD.IADD R191, R193, 0x1, R189 ;  /* 0x00000001c1bf7824 */ /* 0x000fe400078e02bd */
[----:B------:R-:W-:Y:S02]  /*3970*/  IMAD.MOV.U32 R190, RZ, RZ, R192 ;  /* 0x000000ffffbe7224 */ /* 0x000fe400078e00c0 */
[C---:B------:R-:W-:Y:S02]  /*3980*/  IMAD R23, R196.reuse, R21, R4 ;  /* 0x00000015c4177224 */ /* 0x040fe400078e0204 */
[----:B------:R-:W-:-:S04]  /*3990*/  IMAD.WIDE.U32 R4, R196, R20, R190 ;  /* 0x00000014c4047225 */ /* 0x000fc800078e00be */
[----:B------:R-:W-:Y:S01]  /*39a0*/  IMAD.IADD R5, R5, 0x1, R23 ;  /* 0x0000000105057824 */ /* 0x000fe200078e0217 */
[----:B--2---:R-:W-:-:S04]  /*39b0*/  LEA R10, P2, R4, R14, 0x1 ;  /* 0x0000000e040a7211 */ /* 0x004fc800078408ff */
[----:B------:R-:W-:-:S05]  /*39c0*/  LEA.HI.X R11, R4, R15, R5, 0x1, P2 ;  /* 0x0000000f040b7211 */ /* 0x000fca00010f0c05 */
[----:B------:R-:W2:Y:S01]  /*39d0*/  @P1 LDG.E.LTC128B.U16 R9, desc[UR40][R10.64] ;  /* 0x000000280a091981 */ /* 0x000ea2000c1e1520 */
[----:B------:R-:W-:Y:S01]  /*39e0*/  LEA R6, P2, R8, UR4, 0x1 ;  /* 0x0000000408067c11 */ /* 0x000fe2000f8408ff */
[----:B------:R-:W-:Y:S01]  /*39f0*/  IMAD.WIDE.U32 R4, R196, R20, R186 ;  /* 0x00000014c4047225 */ /* 0x000fe200078e00ba */
[----:B------:R-:W-:Y:S01]  /*3a00*/  ISETP.GT.AND P5, PT, R3, 0x1, PT ;  /* 0x000000010300780c */ /* 0x000fe20003fa4270 */
[----:B------:R-:W-:Y:S01]  /*3a10*/  BSSY B1, `(.L_x_30) ;  /* 0x0000014000017945 */ /* 0x000fe20003800000 */
[----:B------:R-:W-:Y:S01]  /*3a20*/  LOP3.LUT R2, R2, 0xfffffffd, RZ, 0xc0, !PT ;  /* 0xfffffffd02027812 */ /* 0x000fe200078ec0ff */
[----:B------:R-:W-:Y:S02]  /*3a30*/  IMAD.IADD R5, R23, 0x1, R5 ;  /* 0x0000000117057824 */ /* 0x000fe400078e0205 */
[----:B------:R-:W-:-:S04]  /*3a40*/  IMAD.WIDE.U32 R194, R17, R188, R4 ;  /* 0x000000bc11c27225 */ /* 0x000fc800078e0004 */
[----:B------:R-:W-:Y:S01]  /*3a50*/  IMAD.IADD R5, R189, 0x1, R195 ;  /* 0x00000001bd057824 */ /* 0x000fe200078e02c3 */
[----:B------:R-:W-:-:S03]  /*3a60*/  LEA R4, P3, R194, R14, 0x1 ;  /* 0x0000000ec2047211 */ /* 0x000fc600078608ff */
[----:B------:R-:W-:Y:S02]  /*3a70*/  @P5 LOP3.LUT R2, R2, 0x2, RZ, 0xfc, !PT ;  /* 0x0000000202025812 */ /* 0x000fe400078efcff */
[----:B------:R-:W-:Y:S01]  /*3a80*/  LEA.HI.X R5, R194, R15, R5, 0x1, P3 ;  /* 0x0000000fc2057211 */ /* 0x000fe200018f0c05 */
[C---:B------:R-:W-:Y:S01]  /*3a90*/  IMAD.SHL.U32 R194, R20.reuse, 0x8, RZ ;  /* 0x0000000814c27824 */ /* 0x040fe200078e00ff */
[----:B------:R-:W-:Y:S01]  /*3aa0*/  SHF.L.U64.HI R195, R20, 0x3, R21 ;  /* 0x0000000314c37819 */ /* 0x000fe20000010215 */
[C---:B--2---:R-:W-:Y:S01]  /*3ab0*/  IMAD.U32 R7, R9.reuse, 0x10000, RZ ;  /* 0x0001000009077824 */ /* 0x044fe200078e00ff */
[----:B------:R-:W-:-:S03]  /*3ac0*/  PRMT R10, R9, 0x7610, R10 ;  /* 0x00007610090a7816 */ /* 0x000fc6000000000a */
[----:B------:R-:W-:-:S04]  /*3ad0*/  FMUL R7, R7, R184 ;  /* 0x000000b807077220 */ /* 0x000fc80000400000 */
[----:B------:R-:W-:Y:S01]  /*3ae0*/  FFMA R168, R168, R185, R7 ;  /* 0x000000b9a8a87223 */ /* 0x000fe20000000007 */
[----:B------:R-:W-:Y:S02]  /*3af0*/  LEA.HI.X R7, R8, UR5, R199, 0x1, P2 ;  /* 0x0000000508077c11 */ /* 0x000fe400090f0cc7 */
[----:B------:R-:W-:Y:S02]  /*3b00*/  ISETP.GT.AND P2, PT, R0, RZ, P5 ;  /* 0x000000ff0000720c */ /* 0x000fe40002f44270 */
[----:B------:R-:W-:-:S05]  /*3b10*/  F2FP.BF16.F32.PACK_AB R168, RZ, R168 ;  /* 0x000000a8ffa8723e */ /* 0x000fca00000010ff */
[----:B------:R0:W-:Y:S06]  /*3b20*/  @P1 STG.E.U16 desc[UR40][R6.64], R168 ;  /* 0x000000a806001986 */ /* 0x0001ec000c101528 */
[----:B------:R-:W-:Y:S05]  /*3b30*/  @!P2 BRA `(.L_x_31) ;  /* 0x000000000004a947 */ /* 0x000fea0003800000 */
[----:B------:R1:W5:Y:S02]  /*3b40*/  LDG.E.LTC128B.U16 R10, desc[UR40][R4.64+0x2] ;  /* 0x00000228040a7981 */ /* 0x000364000c1e1520 */
.L_x_31:
[----:B------:R-:W-:Y:S05]  /*3b50*/  BSYNC B1 ;  /* 0x0000000000017941 */ /* 0x000fea0003800000 */
.L_x_30:
[----:B------:R-:W-:Y:S01]  /*3b60*/  IMAD.WIDE.U32 R8, R196, R20, R194 ;  /* 0x00000014c4087225 */ /* 0x000fe200078e00c2 */
[----:B------:R-:W-:Y:S02]  /*3b70*/  ISETP.GT.AND P1, PT, R0, 0x8, P0 ;  /* 0x000000080000780c */ /* 0x000fe40000724270 */
[C---:B-----5:R-:W-:Y:S01]  /*3b80*/  PRMT R202, R10.reuse, 0x7610, R202 ;  /* 0x000076100aca7816 */ /* 0x060fe200000000ca */
[----:B------:R-:W-:Y:S02]  /*3b90*/  IMAD.U32 R11, R10, 0x10000, RZ ;  /* 0x000100000a0b7824 */ /* 0x000fe400078e00ff */
[----:B------:R-:W-:Y:S01]  /*3ba0*/  IMAD.IADD R23, R23, 0x1, R9 ;  /* 0x0000000117177824 */ /* 0x000fe200078e0209 */
[----:B------:R-:W-:Y:S01]  /*3bb0*/  IADD3 R9, P3, R192, R8, RZ ;  /* 0x00000008c0097210 */ /* 0x000fe20007f7e0ff */
[----:B0-----:R-:W-:-:S04]  /*3bc0*/  FMUL R168, R11, R184 ;  /* 0x000000b80ba87220 */ /* 0x001fc80000400000 */
[----:B------:R-:W-:Y:S01]  /*3bd0*/  FFMA R169, R169, R185, R168 ;  /* 0x000000b9a9a97223 */ /* 0x000fe200000000a8 */
[----:B------:R-:W-:Y:S01]  /*3be0*/  IMAD.X R200, R23, 0x1, R191, P3 ;  /* 0x0000000117c87824 */ /* 0x000fe200018e06bf */
[----:B------:R-:W-:-:S03]  /*3bf0*/  LEA R168, P3, R9, R14, 0x1 ;  /* 0x0000000e09a87211 */ /* 0x000fc600078608ff */
[----:B------:R-:W-:Y:S02]  /*3c00*/  F2FP.BF16.F32.PACK_AB R11, RZ, R169 ;  /* 0x000000a9ff0b723e */ /* 0x000fe400000010ff */
[----:B------:R-:W-:-:S03]  /*3c10*/  LEA.HI.X R169, R9, R15, R200, 0x1, P3 ;  /* 0x0000000f09a97211 */ /* 0x000fc600018f0cc8 */
[----:B------:R0:W-:Y:S04]  /*3c20*/  @P2 STG.E.U16 desc[UR40][R6.64+0x2], R11 ;  /* 0x0000020b06002986 */ /* 0x0001e8000c101528 */
[----:B------:R-:W2:Y:S01]  /*3c30*/  @P1 LDG.E.LTC128B.U16 R202, desc[UR40][R168.64] ;  /* 0x00000028a8ca1981 */ /* 0x000ea2000c1e1520 */
[----:B------:R-:W-:Y:S01]  /*3c40*/  IADD3 R200, P2, R186, R8, RZ ;  /* 0x00000008bac87210 */ /* 0x000fe20007f5e0ff */
[----:B------:R-:W-:Y:S01]  /*3c50*/  BSSY B1, `(.L_x_32) ;  /* 0x0000012000017945 */ /* 0x000fe20003800000 */
[----:B------:R-:W-:-:S03]  /*3c60*/  SHF.L.U64.HI R199, R12, 0x4, R13 ;  /* 0x000000040cc77819 */ /* 0x000fc6000001020d */
[----:B------:R-:W-:Y:S01]  /*3c70*/  IMAD.X R201, R187, 0x1, R23, P2 ;  /* 0x00000001bbc97824 */ /* 0x000fe200010e0617 */
[----:B------:R-:W-:Y:S01]  /*3c80*/  ISETP.GT.AND P2, PT, R0, 0x8, P5 ;  /* 0x000000080000780c */ /* 0x000fe20002f44270 */
[----:B------:R-:W-:Y:S02]  /*3c90*/  IMAD.SHL.U32 R23, R12, 0x10, RZ ;  /* 0x000000100c177824 */ /* 0x000fe400078e00ff */
[----:B------:R-:W-:-:S03]  /*3ca0*/  IMAD.WIDE.U32 R200, R17, R188, R200 ;  /* 0x000000bc11c87225 */ /* 0x000fc600078e00c8 */
[----:B------:R-:W-:Y:S02]  /*3cb0*/  IADD3 R10, P3, R23, R6, RZ ;  /* 0x00000006170a7210 */ /* 0x000fe40007f7e0ff */
[----:B------:R-:W-:-:S03]  /*3cc0*/  LEA R8, P4, R200, R14, 0x1 ;  /* 0x0000000ec8087211 */ /* 0x000fc600078808ff */
[----:B0-----:R-:W-:Y:S02]  /*3cd0*/  IMAD.X R11, R199, 0x1, R7, P3 ;  /* 0x00000001c70b7824 */ /* 0x001fe400018e0607 */
[----:B--2---:R-:W-:-:S04]  /*3ce0*/  IMAD.U32 R9, R202, 0x10000, RZ ;  /* 0x00010000ca097824 */ /* 0x004fc800078e00ff */
[----:B------:R-:W-:-:S04]  /*3cf0*/  FMUL R9, R9, R184 ;  /* 0x000000b809097220 */ /* 0x000fc80000400000 */
[----:B------:R-:W-:Y:S01]  /*3d00*/  FFMA R9, R170, R185, R9 ;  /* 0x000000b9aa097223 */ /* 0x000fe20000000009 */
[----:B------:R-:W-:-:S04]  /*3d10*/  IMAD.IADD R170, R189, 0x1, R201 ;  /* 0x00000001bdaa7824 */ /* 0x000fc800078e02c9 */
[----:B------:R-:W-:Y:S02]  /*3d20*/  F2FP.BF16.F32.PACK_AB R168, RZ, R9 ;  /* 0x00000009ffa8723e */ /* 0x000fe400000010ff */
[----:B------:R-:W-:-:S03]  /*3d30*/  LEA.HI.X R9, R200, R15, R170, 0x1, P4 ;  /* 0x0000000fc8097211 */ /* 0x000fc600020f0caa */
[----:B------:R0:W-:Y:S01]  /*3d40*/  @P1 STG.E.U16 desc[UR40][R10.64], R168 ;  /* 0x000000a80a001986 */ /* 0x0001e2000c101528 */
[----:B------:R-:W-:Y:S05]  /*3d50*/  @!P2 BRA `(.L_x_33) ;  /* 0x000000000004a947 */ /* 0x000fea0003800000 */
[----:B------:R2:W5:Y:S02]  /*3d60*/  LDG.E.LTC128B.U16 R202, desc[UR40][R8.64+0x2] ;  /* 0x0000022808ca7981 */ /* 0x000564000c1e1520 */
.L_x_33:
[----:B------:R-:W-:Y:S05]  /*3d70*/  BSYNC B1 ;  /* 0x0000000000017941 */ /* 0x000fea0003800000 */
.L_x_32:
[----:B-----5:R-:W-:Y:S01]  /*3d80*/  IMAD.U32 R169, R202, 0x10000, RZ ;  /* 0x00010000caa97824 */ /* 0x020fe200078e00ff */
[----:B------:R-:W-:Y:S01]  /*3d90*/  ISETP.GT.AND P3, PT, R3, 0x8, PT ;  /* 0x000000080300780c */ /* 0x000fe20003f64270 */
[----:B------:R-:W-:Y:S01]  /*3da0*/  BSSY B1, `(.L_x_34) ;  /* 0x000000a000017945 */ /* 0x000fe20003800000 */
[----:B------:R-:W-:Y:S01]  /*3db0*/  LOP3.LUT R2, R2, 0xfffffffb, RZ, 0xc0, !PT ;  /* 0xfffffffb02027812 */ /* 0x000fe200078ec0ff */
[----:B0-----:R-:W-:Y:S01]  /*3dc0*/  FMUL R168, R169, R184 ;  /* 0x000000b8a9a87220 */ /* 0x001fe20000400000 */
[----:B------:R-:W-:-:S03]  /*3dd0*/  ISETP.GT.AND P1, PT, R0, RZ, P3 ;  /* 0x000000ff0000720c */ /* 0x000fc60001f24270 */
[----:B------:R-:W-:-:S05]  /*3de0*/  FFMA R168, R171, R185, R168 ;  /* 0x000000b9aba87223 */ /* 0x000fca00000000a8 */
[----:B------:R-:W-:Y:S02]  /*3df0*/  F2FP.BF16.F32.PACK_AB R168, RZ, R168 ;  /* 0x000000a8ffa8723e */ /* 0x000fe400000010ff */
[----:B------:R-:W-:-:S03]  /*3e00*/  @P3 LOP3.LUT R2, R2, 0x4, RZ, 0xfc, !PT ;  /* 0x0000000402023812 */ /* 0x000fc600078efcff */
[----:B------:R0:W-:Y:S01]  /*3e10*/  @P2 STG.E.U16 desc[UR40][R10.64+0x2], R168 ;  /* 0x000002a80a002986 */ /* 0x0001e2000c101528 */
[----:B------:R-:W-:Y:S05]  /*3e20*/  @!P1 BRA `(.L_x_35) ;  /* 0x0000000000049947 */ /* 0x000fea0003800000 */
[----:B------:R3:W5:Y:S02]  /*3e30*/  LDG.E.LTC128B.U16 R202, desc[UR40][R4.64+0x10] ;  /* 0x0000102804ca7981 */ /* 0x000764000c1e1520 */
.L_x_35:
[----:B------:R-:W-:Y:S05]  /*3e40*/  BSYNC B1 ;  /* 0x0000000000017941 */ /* 0x000fea0003800000 */
.L_x_34:
[----:B-----5:R-:W-:Y:S01]  /*3e50*/  IMAD.U32 R169, R202, 0x10000, RZ ;  /* 0x00010000caa97824 */ /* 0x020fe200078e00ff */
[----:B------:R-:W-:Y:S01]  /*3e60*/  ISETP.GT.AND P6, PT, R3, 0x9, PT ;  /* 0x000000090300780c */ /* 0x000fe20003fc4270 */
[----:B------:R-:W-:Y:S01]  /*3e70*/  BSSY B1, `(.L_x_36) ;  /* 0x000000a000017945 */ /* 0x000fe20003800000 */
[----:B------:R-:W-:Y:S01]  /*3e80*/  LOP3.LUT R2, R2, 0xfffffffe, RZ, 0xc0, !PT ;  /* 0xfffffffe02027812 */ /* 0x000fe200078ec0ff */
[----:B------:R-:W-:Y:S01]  /*3e90*/  FMUL R169, R169, R184 ;  /* 0x000000b8a9a97220 */ /* 0x000fe20000400000 */
[----:B------:R-:W-:-:S03]  /*3ea0*/  ISETP.GT.AND P2, PT, R0, RZ, P6 ;  /* 0x000000ff0000720c */ /* 0x000fc60003744270 */
[----:B------:R-:W-:-:S05]  /*3eb0*/  FFMA R169, R172, R185, R169 ;  /* 0x000000b9aca97223 */ /* 0x000fca00000000a9 */
[----:B------:R-:W-:Y:S02]  /*3ec0*/  F2FP.BF16.F32.PACK_AB R169, RZ, R169 ;  /* 0x000000a9ffa9723e */ /* 0x000fe400000010ff */
[----:B------:R-:W-:-:S03]  /*3ed0*/  @P6 LOP3.LUT R2, R2, 0x1, RZ, 0xfc, !PT ;  /* 0x0000000102026812 */ /* 0x000fc600078efcff */
[----:B------:R4:W-:Y:S01]  /*3ee0*/  @P1 STG.E.U16 desc[UR40][R6.64+0x10], R169 ;  /* 0x000010a906001986 */ /* 0x0009e2000c101528 */
[----:B------:R-:W-:Y:S05]  /*3ef0*/  @!P2 BRA `(.L_x_37) ;  /* 0x000000000004a947 */ /* 0x000fea0003800000 */
[----:B------:R0:W5:Y:S02]  /*3f00*/  LDG.E.LTC128B.U16 R202, desc[UR40][R4.64+0x12] ;  /* 0x0000122804ca7981 */ /* 0x000164000c1e1520 */
.L_x_37:
[----:B------:R-:W-:Y:S05]  /*3f10*/  BSYNC B1 ;  /* 0x0000000000017941 */ /* 0x000fea0003800000 */
.L_x_36:
[----:B----45:R-:W-:Y:S01]  /*3f20*/  IMAD.U32 R169, R202, 0x10000, RZ ;  /* 0x00010000caa97824 */ /* 0x030fe200078e00ff */
[----:B------:R-:W-:Y:S01]  /*3f30*/  ISETP.GT.AND P1, PT, R0, 0x8, P3 ;  /* 0x000000080000780c */ /* 0x000fe20001f24270 */
[----:B------:R-:W-:Y:S02]  /*3f40*/  BSSY B1, `(.L_x_38) ;  /* 0x0000007000017945 */ /* 0x000fe40003800000 */
[----:B0-----:R-:W-:-:S04]  /*3f50*/  FMUL R168, R169, R184 ;  /* 0x000000b8a9a87220 */ /* 0x001fc80000400000 */
[----:B------:R-:W-:-:S05]  /*3f60*/  FFMA R168, R173, R185, R168 ;  /* 0x000000b9ada87223 */ /* 0x000fca00000000a8 */
[----:B------:R-:W-:-:S05]  /*3f70*/  F2FP.BF16.F32.PACK_AB R168, RZ, R168 ;  /* 0x000000a8ffa8723e */ /* 0x000fca00000010ff */
[----:B------:R0:W-:Y:S01]  /*3f80*/  @P2 STG.E.U16 desc[UR40][R6.64+0x12], R168 ;  /* 0x000012a806002986 */ /* 0x0001e2000c101528 */
[----:B------:R-:W-:Y:S05]  /*3f90*/  @!P1 BRA `(.L_x_39) ;  /* 0x0000000000049947 */ /* 0x000fea0003800000 */
[----:B------:R4:W5:Y:S02]  /*3fa0*/  LDG.E.LTC128B.U16 R202, desc[UR40][R8.64+0x10] ;  /* 0x0000102808ca7981 */ /* 0x000964000c1e1520 */
.L_x_39:
[----:B------:R-:W-:Y:S05]  /*3fb0*/  BSYNC B1 ;  /* 0x0000000000017941 */ /* 0x000fea0003800000 */
.L_x_38:
[----:B-----5:R-:W-:Y:S01]  /*3fc0*/  IMAD.U32 R169, R202, 0x10000, RZ ;  /* 0x00010000caa97824 */ /* 0x020fe200078e00ff */
[----:B------:R-:W-:Y:S01]  /*3fd0*/  ISETP.GT.AND P2, PT, R0, 0x8, P6 ;  /* 0x000000080000780c */ /* 0x000fe20003744270 */
[----:B------:R-:W-:Y:S02]  /*3fe0*/  BSSY B1, `(.L_x_40) ;  /* 0x0000008000017945 */ /* 0x000fe40003800000 */
[----:B------:R-:W-:-:S04]  /*3ff0*/  FMUL R169, R169, R184 ;  /* 0x000000b8a9a97220 */ /* 0x000fc80000400000 */
[----:B------:R-:W-:Y:S01]  /*4000*/  FFMA R169, R174, R185, R169 ;  /* 0x000000b9aea97223 */ /* 0x000fe200000000a9 */
[----:B------:R-:W-:-:S04]  /*4010*/  PRMT R174, R202, 0x7610, R174 ;  /* 0x00007610caae7816 */ /* 0x000fc800000000ae */
[----:B------:R-:W-:-:S05]  /*4020*/  F2FP.BF16.F32.PACK_AB R169, RZ, R169 ;  /* 0x000000a9ffa9723e */ /* 0x000fca00000010ff */
[----:B------:R0:W-:Y:S01]  /*4030*/  @P1 STG.E.U16 desc[UR40][R10.64+0x10], R169 ;  /* 0x000010a90a001986 */ /* 0x0001e2000c101528 */
[----:B------:R-:W-:Y:S05]  /*4040*/  @!P2 BRA `(.L_x_41) ;  /* 0x000000000004a947 */ /* 0x000fea0003800000 */
[----:B------:R0:W5:Y:S02]  /*4050*/  LDG.E.LTC128B.U16 R174, desc[UR40][R8.64+0x12] ;  /* 0x0000122808ae7981 */ /* 0x000164000c1e1520 */
.L_x_41:
[----:B------:R-:W-:Y:S05]  /*4060*/  BSYNC B1 ;  /* 0x0000000000017941 */ /* 0x000fea0003800000 */
.L_x_40:
[----:B0----5:R-:W-:Y:S01]  /*4070*/  IMAD.U32 R169, R174, 0x10000, RZ ;  /* 0x00010000aea97824 */ /* 0x021fe200078e00ff */
[----:B------:R-:W-:Y:S01]  /*4080*/  IADD3 R201, P1, R196, 0x80, RZ ;  /* 0x00000080c4c97810 */ /* 0x000fe20007f3e0ff */
[----:B------:R-:W-:Y:S01]  /*4090*/  BSSY B1, `(.L_x_42) ;  /* 0x000000a000017945 */ /* 0x000fe20003800000 */
[----:B------:R-:W-:Y:S01]  /*40a0*/  ISETP.GT.AND P4, PT, R3, 0x10, PT ;  /* 0x000000100300780c */ /* 0x000fe20003f84270 */
[----:B------:R-:W-:Y:S02]  /*40b0*/  FMUL R168, R169, R184 ;  /* 0x000000b8a9a87220 */ /* 0x000fe40000400000 */
[----:B------:R-:W-:Y:S01]  /*40c0*/  IMAD.X R197, RZ, RZ, R197, P1 ;  /* 0x000000ffffc57224 */ /* 0x000fe200008e06c5 */
[----:B------:R-:W-:Y:S01]  /*40d0*/  ISETP.GT.AND P1, PT, R0, RZ, P4 ;  /* 0x000000ff0000720c */ /* 0x000fe20002724270 */
[----:B------:R-:W-:-:S05]  /*40e0*/  FFMA R168, R175, R185, R168 ;  /* 0x000000b9afa87223 */ /* 0x000fca00000000a8 */
[----:B------:R-:W-:-:S05]  /*40f0*/  F2FP.BF16.F32.PACK_AB R168, RZ, R168 ;  /* 0x000000a8ffa8723e */ /* 0x000fca00000010ff */
[----:B------:R0:W-:Y:S02]  /*4100*/  @P2 STG.E.U16 desc[UR40][R10.64+0x12], R168 ;  /* 0x000012a80a002986 */ /* 0x0001e4000c101528 */
[----:B------:R-:W-:Y:S05]  /*4110*/  @!P1 BRA `(.L_x_43) ;  /* 0x0000000000049947 */ /* 0x000fea0003800000 */
[----:B------:R0:W5:Y:S02]  /*4120*/  LDG.E.LTC128B.U16 R174, desc[UR40][R4.64+0x20] ;  /* 0x0000202804ae7981 */ /* 0x000164000c1e1520 */
.L_x_43:
[----:B------:R-:W-:Y:S05]  /*4130*/  BSYNC B1 ;  /* 0x0000000000017941 */ /* 0x000fea0003800000 */
.L_x_42:
[----:B-----5:R-:W-:Y:S01]  /*4140*/  IMAD.U32 R169, R174, 0x10000, RZ ;  /* 0x00010000aea97824 */ /* 0x020fe200078e00ff */
[----:B------:R-:W-:Y:S01]  /*4150*/  ISETP.GT.AND P3, PT, R3, 0x11, PT ;  /* 0x000000110300780c */ /* 0x000fe20003f64270 */
[----:B------:R-:W-:Y:S01]  /*4160*/  IMAD R170, R197, R20, RZ ;  /* 0x00000014c5aa7224 */ /* 0x000fe200078e02ff */
[----:B------:R-:W-:Y:S01]  /*4170*/  BSSY B1, `(.L_x_44) ;  /* 0x0000020000017945 */ /* 0x000fe20003800000 */
[----:B------:R-:W-:Y:S01]  /*4180*/  FMUL R171, R169, R184 ;  /* 0x000000b8a9ab7220 */ /* 0x000fe20000400000 */
[----:B0-----:R-:W-:-:S04]  /*4190*/  IMAD.WIDE.U32 R168, R201, R20, R186 ;  /* 0x00000014c9a87225 */ /* 0x001fc800078e00ba */
[----:B------:R-:W-:Y:S01]  /*41a0*/  FFMA R171, R176, R185, R171 ;  /* 0x000000b9b0ab7223 */ /* 0x000fe200000000ab */
[C---:B------:R-:W-:Y:S02]  /*41b0*/  IMAD R175, R201.reuse, R21, R170 ;  /* 0x00000015c9af7224 */ /* 0x040fe400078e02aa */
[-C--:B------:R-:W-:Y:S02]  /*41c0*/  IMAD.WIDE.U32 R194, R201, R20.reuse, R194 ;  /* 0x00000014c9c27225 */ /* 0x080fe400078e00c2 */
[----:B------:R-:W-:Y:S02]  /*41d0*/  F2FP.BF16.F32.PACK_AB R21, RZ, R171 ;  /* 0x000000abff15723e */ /* 0x000fe400000010ff */
[----:B------:R-:W-:Y:S02]  /*41e0*/  IMAD.IADD R169, R175, 0x1, R169 ;  /* 0x00000001afa97824 */ /* 0x000fe400078e02a9 */
[----:B------:R-:W-:Y:S01]  /*41f0*/  PRMT R176, R21, 0x7610, R176 ;  /* 0x0000761015b07816 */ /* 0x000fe200000000b0 */
[----:B------:R-:W-:-:S04]  /*4200*/  IMAD.WIDE.U32 R170, R201, R20, R190 ;  /* 0x00000014c9aa7225 */ /* 0x000fc800078e00be */
[----:B------:R-:W-:Y:S01]  /*4210*/  IMAD.WIDE.U32 R172, R17, R188, R168 ;  /* 0x000000bc11ac7225 */ /* 0x000fe200078e00a8 */
[----:B------:R0:W-:Y:S01]  /*4220*/  @P1 STG.E.U16 desc[UR40][R6.64+0x20], R176 ;  /* 0x000020b006001986 */ /* 0x0001e2000c101528 */
[----:B------:R-:W-:Y:S02]  /*4230*/  LEA R168, P1, R170, R14, 0x1 ;  /* 0x0000000eaaa87211 */ /* 0x000fe400078208ff */
[----:B------:R-:W-:Y:S02]  /*4240*/  IMAD.IADD R21, R171, 0x1, R175 ;  /* 0x00000001ab157824 */ /* 0x000fe400078e02af */
[----:B------:R-:W-:-:S03]  /*4250*/  IMAD.IADD R175, R175, 0x1, R195 ;  /* 0x00000001afaf7824 */ /* 0x000fc600078e02c3 */
[----:B------:R-:W-:Y:S01]  /*4260*/  LEA.HI.X R169, R170, R15, R21, 0x1, P1 ;  /* 0x0000000faaa97211 */ /* 0x000fe200008f0c15 */
[----:B------:R-:W-:Y:S01]  /*4270*/  IMAD.IADD R21, R189, 0x1, R173 ;  /* 0x00000001bd157824 */ /* 0x000fe200078e02ad */
[----:B------:R-:W-:-:S04]  /*4280*/  LEA R20, P1, R172, R14, 0x1 ;  /* 0x0000000eac147211 */ /* 0x000fc800078208ff */
[----:B------:R-:W-:Y:S02]  /*4290*/  LEA.HI.X R21, R172, R15, R21, 0x1, P1 ;  /* 0x0000000fac157211 */ /* 0x000fe400008f0c15 */
[----:B------:R-:W-:-:S05]  /*42a0*/  IADD3 R192, P1, R192, R194, RZ ;  /* 0x000000c2c0c07210 */ /* 0x000fca0007f3e0ff */
[----:B------:R-:W-:Y:S01]  /*42b0*/  IMAD.X R190, R175, 0x1, R191, P1 ;  /* 0x00000001afbe7824 */ /* 0x000fe200008e06bf */
[----:B------:R-:W-:-:S05]  /*42c0*/  IADD3 R172, P1, R186, R194, RZ ;  /* 0x000000c2baac7210 */ /* 0x000fca0007f3e0ff */
[----:B------:R-:W-:Y:S01]  /*42d0*/  IMAD.X R173, R187, 0x1, R175, P1 ;  /* 0x00000001bbad7824 */ /* 0x000fe200008e06af */
[----:B------:R-:W-:Y:S01]  /*42e0*/  LEA R170, P1, R192, R14, 0x1 ;  /* 0x0000000ec0aa7211 */ /* 0x000fe200078208ff */
[----:B------:R-:W-:-:S03]  /*42f0*/  IMAD.WIDE.U32 R172, R17, R188, R172 ;  /* 0x000000bc11ac7225 */ /* 0x000fc600078e00ac */
[----:B------:R-:W-:Y:S01]  /*4300*/  LEA.HI.X R171, R192, R15, R190, 0x1, P1 ;  /* 0x0000000fc0ab7211 */ /* 0x000fe200008f0cbe */
[----:B------:R-:W-:Y:S01]  /*4310*/  IMAD.IADD R189, R189, 0x1, R173 ;  /* 0x00000001bdbd7824 */ /* 0x000fe200078e02ad */
[----:B------:R-:W-:-:S04]  /*4320*/  LEA R14, P1, R172, R14, 0x1 ;  /* 0x0000000eac0e7211 */ /* 0x000fc800078208ff */
[----:B------:R-:W-:Y:S02]  /*4330*/  LEA.HI.X R15, R172, R15, R189, 0x1, P1 ;  /* 0x0000000fac0f7211 */ /* 0x000fe400008f0cbd */
[----:B------:R-:W-:-:S13]  /*4340*/  ISETP.GT.AND P1, PT, R0, RZ, P3 ;  /* 0x000000ff0000720c */ /* 0x000fda0001f24270 */
[----:B0-----:R-:W-:Y:S05]  /*4350*/  @!P1 BRA `(.L_x_45) ;  /* 0x0000000000049947 */ /* 0x001fea0003800000 */
[----:B------:R0:W5:Y:S02]  /*4360*/  LDG.E.LTC128B.U16 R174, desc[UR40][R4.64+0x22] ;  /* 0x0000222804ae7981 */ /* 0x000164000c1e1520 */
.L_x_45:
[----:B------:R-:W-:Y:S05]  /*4370*/  BSYNC B1 ;  /* 0x0000000000017941 */ /* 0x000fea0003800000 */
.L_x_44:
[----:B-----5:R-:W-:Y:S01]  /*4380*/  IMAD.U32 R17, R174, 0x10000, RZ ;  /* 0x00010000ae117824 */ /* 0x020fe200078e00ff */
[----:B------:R-:W-:Y:S03]  /*4390*/  BSSY B1, `(.L_x_46) ;  /* 0x0000008000017945 */ /* 0x000fe60003800000 */
[----:B------:R-:W-:-:S04]  /*43a0*/  FMUL R172, R17, R184 ;  /* 0x000000b811ac7220 */ /* 0x000fc80000400000 */
[----:B------:R-:W-:-:S05]  /*43b0*/  FFMA R172, R177, R185, R172 ;  /* 0x000000b9b1ac7223 */ /* 0x000fca00000000ac */
[----:B------:R-:W-:-:S05]  /*43c0*/  F2FP.BF16.F32.PACK_AB R172, RZ, R172 ;  /* 0x000000acffac723e */ /* 0x000fca00000010ff */
[----:B------:R0:W-:Y:S01]  /*43d0*/  @P1 STG.E.U16 desc[UR40][R6.64+0x22], R172 ;  /* 0x000022ac06001986 */ /* 0x0001e2000c101528 */
[----:B------:R-:W-:-:S13]  /*43e0*/  ISETP.GT.AND P1, PT, R0, 0x8, P4 ;  /* 0x000000080000780c */ /* 0x000fda0002724270 */
[----:B0-----:R-:W-:Y:S05]  /*43f0*/  @!P1 BRA `(.L_x_47) ;  /* 0x0000000000049947 */ /* 0x001fea0003800000 */
[----:B------:R0:W5:Y:S02]  /*4400*/  LDG.E.LTC128B.U16 R174, desc[UR40][R8.64+0x20] ;  /* 0x0000202808ae7981 */ /* 0x000164000c1e1520 */
.L_x_47:
[----:B------:R-:W-:Y:S05]  /*4410*/  BSYNC B1 ;  /* 0x0000000000017941 */ /* 0x000fea0003800000 */
.L_x_46:
        /* <DEDUP_REMOVED lines=9> */
.L_x_49:
[----:B------:R-:W-:Y:S05]  /*44b0*/  BSYNC B1 ;  /* 0x0000000000017941 */ /* 0x000fea0003800000 */
.L_x_48:
[----:B-----5:R-:W-:Y:S01]  /*44c0*/  IMAD.U32 R17, R174, 0x10000, RZ ;  /* 0x00010000ae117824 */ /* 0x020fe200078e00ff */
[----:B------:R-:W-:Y:S01]  /*44d0*/  ISETP.GT.AND P2, PT, R3, 0x18, PT ;  /* 0x000000180300780c */ /* 0x000fe20003f44270 */
[----:B------:R-:W-:Y:S02]  /*44e0*/  BSSY B1, `(.L_x_50) ;  /* 0x0000008000017945 */ /* 0x000fe40003800000 */
[----:B------:R-:W-:-:S04]  /*44f0*/  FMUL R172, R17, R184 ;  /* 0x000000b811ac7220 */ /* 0x000fc80000400000 */
[----:B------:R-:W-:-:S05]  /*4500*/  FFMA R172, R179, R185, R172 ;  /* 0x000000b9b3ac7223 */ /* 0x000fca00000000ac */
[----:B------:R-:W-:-:S05]  /*4510*/  F2FP.BF16.F32.PACK_AB R172, RZ, R172 ;  /* 0x000000acffac723e */ /* 0x000fca00000010ff */
[----:B------:R0:W-:Y:S01]  /*4520*/  @P1 STG.E.U16 desc[UR40][R10.64+0x22], R172 ;  /* 0x000022ac0a001986 */ /* 0x0001e2000c101528 */
[----:B------:R-:W-:-:S13]  /*4530*/  ISETP.GT.AND P1, PT, R0, RZ, P2 ;  /* 0x000000ff0000720c */ /* 0x000fda0001724270 */
[----:B0-----:R-:W-:Y:S05]  /*4540*/  @!P1 BRA `(.L_x_51) ;  /* 0x0000000000049947 */ /* 0x001fea0003800000 */
[----:B------:R0:W5:Y:S02]  /*4550*/  LDG.E.LTC128B.U16 R174, desc[UR40][R4.64+0x30] ;  /* 0x0000302804ae7981 */ /* 0x000164000c1e1520 */
.L_x_51:
[----:B------:R-:W-:Y:S05]  /*4560*/  BSYNC B1 ;  /* 0x0000000000017941 */ /* 0x000fea0003800000 */
.L_x_50:
[----:B-----5:R-:W-:Y:S01]  /*4570*/  IMAD.U32 R17, R174, 0x10000, RZ ;  /* 0x00010000ae117824 */ /* 0x020fe200078e00ff */
[----:B------:R-:W-:Y:S03]  /*4580*/  BSSY B1, `(.L_x_52) ;  /* 0x0000009000017945 */ /* 0x000fe60003800000 */
[----:B------:R-:W-:-:S04]  /*4590*/  FMUL R17, R17, R184 ;  /* 0x000000b811117220 */ /* 0x000fc80000400000 */
[----:B------:R-:W-:-:S05]  /*45a0*/  FFMA R17, R180, R185, R17 ;  /* 0x000000b9b4117223 */ /* 0x000fca0000000011 */
[----:B------:R-:W-:-:S05]  /*45b0*/  F2FP.BF16.F32.PACK_AB R17, RZ, R17 ;  /* 0x00000011ff11723e */ /* 0x000fca00000010ff */
[----:B------:R0:W-:Y:S01]  /*45c0*/  @P1 STG.E.U16 desc[UR40][R6.64+0x30], R17 ;  /* 0x0000301106001986 */ /* 0x0001e2000c101528 */
[----:B------:R-:W-:-:S04]  /*45d0*/  ISETP.GT.AND P1, PT, R3, 0x19, PT ;  /* 0x000000190300780c */ /* 0x000fc80003f24270 */
[----:B------:R-:W-:-:S13]  /*45e0*/  ISETP.GT.AND P5, PT, R0, RZ, P1 ;  /* 0x000000ff0000720c */ /* 0x000fda0000fa4270 */
[----:B0-----:R-:W-:Y:S05]  /*45f0*/  @!P5 BRA `(.L_x_53) ;  /* 0x000000000004d947 */ /* 0x001fea0003800000 */
[----:B------:R0:W5:Y:S02]  /*4600*/  LDG.E.LTC128B.U16 R174, desc[UR40][R4.64+0x32] ;  /* 0x0000322804ae7981 */ /* 0x000164000c1e1520 */
.L_x_53:
[----:B------:R-:W-:Y:S05]  /*4610*/  BSYNC B1 ;  /* 0x0000000000017941 */ /* 0x000fea0003800000 */
.L_x_52:
        /* <DEDUP_REMOVED lines=9> */
.L_x_55:
[----:B------:R-:W-:Y:S05]  /*46b0*/  BSYNC B1 ;  /* 0x0000000000017941 */ /* 0x000fea0003800000 */
.L_x_54:
        /* <DEDUP_REMOVED lines=9> */
.L_x_57:
[----:B------:R-:W-:Y:S05]  /*4750*/  BSYNC B1 ;  /* 0x0000000000017941 */ /* 0x000fea0003800000 */
.L_x_56:
[----:B-----5:R-:W-:Y:S01]  /*4760*/  IMAD.U32 R17, R174, 0x10000, RZ ;  /* 0x00010000ae117824 */ /* 0x020fe200078e00ff */
[----:B------:R-:W-:-:S03]  /*4770*/  SHF.L.U64.HI R173, R12, 0x8, R13 ;  /* 0x000000080cad7819 */ /* 0x000fc6000001020d */
[----:B------:R-:W-:Y:S01]  /*4780*/  FMUL R172, R17, R184 ;  /* 0x000000b811ac7220 */ /* 0x000fe20000400000 */
[----:B------:R-:W-:-:S03]  /*4790*/  IMAD.SHL.U32 R17, R12, 0x100, RZ ;  /* 0x000001000c117824 */ /* 0x000fc600078e00ff */
[----:B------:R-:W-:-:S05]  /*47a0*/  FFMA R172, R183, R185, R172 ;  /* 0x000000b9b7ac7223 */ /* 0x000fca00000000ac */
[----:B------:R-:W-:-:S05]  /*47b0*/  F2FP.BF16.F32.PACK_AB R172, RZ, R172 ;  /* 0x000000acffac723e */ /* 0x000fca00000010ff */
[----:B------:R0:W-:Y:S01]  /*47c0*/  @P5 STG.E.U16 desc[UR40][R10.64+0x32], R172 ;  /* 0x000032ac0a005986 */ /* 0x0001e2000c101528 */
[----:B------:R-:W-:-:S05]  /*47d0*/  IADD3 R12, P5, R17, R6, RZ ;  /* 0x00000006110c7210 */ /* 0x000fca0007fbe0ff */
[----:B------:R-:W-:Y:S01]  /*47e0*/  IMAD.X R13, R173, 0x1, R7, P5 ;  /* 0x00000001ad0d7824 */ /* 0x000fe200028e0607 */
[----:B------:R-:W-:-:S13]  /*47f0*/  ISETP.GT.AND P5, PT, R0, 0x80, P0 ;  /* 0x000000800000780c */ /* 0x000fda00007a4270 */
[----:B------:R-:W2:Y:S01]  /*4800*/  @P5 LDG.E.LTC128B.U16 R174, desc[UR40][R168.64] ;  /* 0x00000028a8ae5981 */ /* 0x000ea2000c1e1520 */
[----:B------:R-:W-:Y:S01]  /*4810*/  BSSY B1, `(.L_x_58) ;  /* 0x000000a000017945 */ /* 0x000fe20003800000 */
[----:B--2---:R-:W-:-:S04]  /*4820*/  IMAD.U32 R175, R174, 0x10000, RZ ;  /* 0x00010000aeaf7824 */ /* 0x004fc800078e00ff */
[----:B------:R-:W-:-:S04]  /*4830*/  FMUL R175, R175, R184 ;  /* 0x000000b8afaf7220 */ /* 0x000fc80000400000 */
[----:B------:R-:W-:-:S05]  /*4840*/  FFMA R175, R152, R185, R175 ;  /* 0x000000b998af7223 */ /* 0x000fca00000000af */
[----:B------:R-:W-:-:S05]  /*4850*/  F2FP.BF16.F32.PACK_AB R175, RZ, R175 ;  /* 0x000000afffaf723e */ /* 0x000fca00000010ff */
[----:B------:R0:W-:Y:S01]  /*4860*/  @P5 STG.E.U16 desc[UR40][R12.64], R175 ;  /* 0x000000af0c005986 */ /* 0x0001e2000c101528 */
[----:B------:R-:W-:-:S04]  /*4870*/  LOP3.LUT P5, RZ, R2, 0x2, RZ, 0xc0, !PT ;  /* 0x0000000202ff7812 */ /* 0x000fc800078ac0ff */
[----:B------:R-:W-:-:S13]  /*4880*/  ISETP.GT.AND P5, PT, R0, 0x80, P5 ;  /* 0x000000800000780c */ /* 0x000fda0002fa4270 */
[----:B0-----:R-:W-:Y:S05]  /*4890*/  @!P5 BRA `(.L_x_59) ;  /* 0x000000000004d947 */ /* 0x001fea0003800000 */
[----:B------:R0:W5:Y:S02]  /*48a0*/  LDG.E.LTC128B.U16 R174, desc[UR40][R20.64+0x2] ;  /* 0x0000022814ae7981 */ /* 0x000164000c1e1520 */
.L_x_59:
[----:B------:R-:W-:Y:S05]  /*48b0*/  BSYNC B1 ;  /* 0x0000000000017941 */ /* 0x000fea0003800000 */
.L_x_58:
[----:B-----5:R-:W-:Y:S01]  /*48c0*/  IMAD.U32 R169, R174, 0x10000, RZ ;  /* 0x00010000aea97824 */ /* 0x020fe200078e00ff */
[----:B------:R-:W-:Y:S01]  /*48d0*/  ISETP.GT.AND P0, PT, R0, 0x88, P0 ;  /* 0x000000880000780c */ /* 0x000fe20000704270 */
[----:B------:R-:W-:Y:S02]  /*48e0*/  BSSY B1, `(.L_x_60) ;  /* 0x000000a000017945 */ /* 0x000fe40003800000 */
[----:B------:R-:W-:-:S04]  /*48f0*/  FMUL R152, R169, R184 ;  /* 0x000000b8a9987220 */ /* 0x000fc80000400000 */
[----:B------:R-:W-:-:S05]  /*4900*/  FFMA R152, R153, R185, R152 ;  /* 0x000000b999987223 */ /* 0x000fca0000000098 */
[----:B------:R-:W-:-:S04]  /*4910*/  F2FP.BF16.F32.PACK_AB R152, RZ, R152 ;  /* 0x00000098ff98723e */ /* 0x000fc800000010ff */
[----:B------:R-:W-:-:S05]  /*4920*/  PRMT R153, R152, 0x7610, R153 ;  /* 0x0000761098997816 */ /* 0x000fca0000000099 */
[----:B------:R2:W-:Y:S01]  /*4930*/  @P5 STG.E.U16 desc[UR40][R12.64+0x2], R153 ;  /* 0x000002990c005986 */ /* 0x0005e2000c101528 */
[----:B------:R-:W-:-:S05]  /*4940*/  IADD3 R152, P5, R12, R23, RZ ;  /* 0x000000170c987210 */ /* 0x000fca0007fbe0ff */
[----:B--2---:R-:W-:Y:S01]  /*4950*/  IMAD.X R153, R13, 0x1, R199, P5 ;  /* 0x000000010d997824 */ /* 0x004fe200028e06c7 */
[----:B------:R-:W-:Y:S07]  /*4960*/  @!P0 BRA `(.L_x_61) ;  /* 0x0000000000048947 */ /* 0x000fee0003800000 */
[----:B------:R2:W5:Y:S02]  /*4970*/  LDG.E.LTC128B.U16 R174, desc[UR40][R170.64] ;  /* 0x00000028aaae7981 */ /* 0x000564000c1e1520 */
.L_x_61:
[----:B------:R-:W-:Y:S05]  /*4980*/  BSYNC B1 ;  /* 0x0000000000017941 */ /* 0x000fea0003800000 */
.L_x_60:
[----:B-----5:R-:W-:Y:S01]  /*4990*/  IMAD.U32 R169, R174, 0x10000, RZ ;  /* 0x00010000aea97824 */ /* 0x020fe200078e00ff */
[----:B------:R-:W-:Y:S01]  /*49a0*/  LOP3.LUT P5, RZ, R2, 0x2, RZ, 0xc0, !PT ;  /* 0x0000000202ff7812 */ /* 0x000fe200078ac0ff */
[----:B------:R-:W-:Y:S02]  /*49b0*/  BSSY B1, `(.L_x_62) ;  /* 0x0000008000017945 */ /* 0x000fe40003800000 */
[----:B------:R-:W-:-:S04]  /*49c0*/  FMUL R169, R169, R184 ;  /* 0x000000b8a9a97220 */ /* 0x000fc80000400000 */
[----:B------:R-:W-:-:S05]  /*49d0*/  FFMA R169, R154, R185, R169 ;  /* 0x000000b99aa97223 */ /* 0x000fca00000000a9 */
[----:B------:R-:W-:-:S05]  /*49e0*/  F2FP.BF16.F32.PACK_AB R169, RZ, R169 ;  /* 0x000000a9ffa9723e */ /* 0x000fca00000010ff */
[----:B------:R0:W-:Y:S01]  /*49f0*/  @P0 STG.E.U16 desc[UR40][R152.64], R169 ;  /* 0x000000a998000986 */ /* 0x0001e2000c101528 */
[----:B------:R-:W-:-:S13]  /*4a00*/  ISETP.GT.AND P0, PT, R0, 0x88, P5 ;  /* 0x000000880000780c */ /* 0x000fda0002f04270 */
[----:B0-----:R-:W-:Y:S05]  /*4a10*/  @!P0 BRA `(.L_x_63) ;  /* 0x0000000000048947 */ /* 0x001fea0003800000 */
[----:B------:R0:W5:Y:S02]  /*4a20*/  LDG.E.LTC128B.U16 R174, desc[UR40][R14.64+0x2] ;  /* 0x000002280eae7981 */ /* 0x000164000c1e1520 */
.L_x_63:
[----:B------:R-:W-:Y:S05]  /*4a30*/  BSYNC B1 ;  /* 0x0000000000017941 */ /* 0x000fea0003800000 */
.L_x_62:
        /* <DEDUP_REMOVED lines=10> */
.L_x_65:
[----:B------:R-:W-:Y:S05]  /*4ae0*/  BSYNC B1 ;  /* 0x0000000000017941 */ /* 0x000fea0003800000 */
.L_x_64:
        /* <DEDUP_REMOVED lines=9> */
.L_x_67:
[----:B------:R-:W-:Y:S05]  /*4b80*/  BSYNC B1 ;  /* 0x0000000000017941 */ /* 0x000fea0003800000 */
.L_x_66:
        /* <DEDUP_REMOVED lines=9> */
.L_x_69:
[----:B------:R-:W-:Y:S05]  /*4c20*/  BSYNC B1 ;  /* 0x0000000000017941 */ /* 0x000fea0003800000 */
.L_x_68:
[----:B-----5:R-:W-:Y:S01]  /*4c30*/  IMAD.U32 R155, R174, 0x10000, RZ ;  /* 0x00010000ae9b7824 */ /* 0x020fe200078e00ff */
[----:B------:R-:W-:Y:S01]  /*4c40*/  ISETP.GT.AND P5, PT, R0, 0x88, P6 ;  /* 0x000000880000780c */ /* 0x000fe200037a4270 */
[----:B------:R-:W-:Y:S02]  /*4c50*/  BSSY B1, `(.L_x_70) ;  /* 0x0000007000017945 */ /* 0x000fe40003800000 */
[----:B------:R-:W-:-:S04]  /*4c60*/  FMUL R155, R155, R184 ;  /* 0x000000b89b9b7220 */ /* 0x000fc80000400000 */
[----:B------:R-:W-:-:S05]  /*4c70*/  FFMA R155, R158, R185, R155 ;  /* 0x000000b99e9b7223 */ /* 0x000fca000000009b */
[----:B------:R-:W-:-:S05]  /*4c80*/  F2FP.BF16.F32.PACK_AB R155, RZ, R155 ;  /* 0x0000009bff9b723e */ /* 0x000fca00000010ff */
[----:B------:R0:W-:Y:S01]  /*4c90*/  @P0 STG.E.U16 desc[UR40][R152.64+0x10], R155 ;  /* 0x0000109b98000986 */ /* 0x0001e2000c101528 */
[----:B------:R-:W-:Y:S05]  /*4ca0*/  @!P5 BRA `(.L_x_71) ;  /* 0x000000000004d947 */ /* 0x000fea0003800000 */
[----:B------:R0:W5:Y:S02]  /*4cb0*/  LDG.E.LTC128B.U16 R174, desc[UR40][R14.64+0x12] ;  /* 0x000012280eae7981 */ /* 0x000164000c1e1520 */
.L_x_71:
[----:B------:R-:W-:Y:S05]  /*4cc0*/  BSYNC B1 ;  /* 0x0000000000017941 */ /* 0x000fea0003800000 */
.L_x_70:
[----:B0----5:R-:W-:Y:S01]  /*4cd0*/  IMAD.U32 R155, R174, 0x10000, RZ ;  /* 0x00010000ae9b7824 */ /* 0x021fe200078e00ff */
        /* <DEDUP_REMOVED lines=8> */
.L_x_73:
[----:B------:R-:W-:Y:S05]  /*4d60*/  BSYNC B1 ;  /* 0x0000000000017941 */ /* 0x000fea0003800000 */
.L_x_72:
        /* <DEDUP_REMOVED lines=9> */
.L_x_75:
[----:B------:R-:W-:Y:S05]  /*4e00*/  BSYNC B1 ;  /* 0x0000000000017941 */ /* 0x000fea0003800000 */
.L_x_74:
        /* <DEDUP_REMOVED lines=9> */
.L_x_77:
[----:B------:R-:W-:Y:S05]  /*4ea0*/  BSYNC B1 ;  /* 0x0000000000017941 */ /* 0x000fea0003800000 */
.L_x_76:
        /* <DEDUP_REMOVED lines=9> */
.L_x_79:
[----:B------:R-:W-:Y:S05]  /*4f40*/  BSYNC B1 ;  /* 0x0000000000017941 */ /* 0x000fea0003800000 */
.L_x_78:
        /* <DEDUP_REMOVED lines=9> */
.L_x_81:
[----:B------:R-:W-:Y:S05]  /*4fe0*/  BSYNC B1 ;  /* 0x0000000000017941 */ /* 0x000fea0003800000 */
.L_x_80:
        /* <DEDUP_REMOVED lines=9> */
.L_x_83:
[----:B------:R-:W-:Y:S05]  /*5080*/  BSYNC B1 ;  /* 0x0000000000017941 */ /* 0x000fea0003800000 */
.L_x_82:
        /* <DEDUP_REMOVED lines=9> */
.L_x_85:
[----:B------:R-:W-:Y:S05]  /*5120*/  BSYNC B1 ;  /* 0x0000000000017941 */ /* 0x000fea0003800000 */
.L_x_84:
        /* <DEDUP_REMOVED lines=9> */
.L_x_87:
[----:B------:R-:W-:Y:S05]  /*51c0*/  BSYNC B1 ;  /* 0x0000000000017941 */ /* 0x000fea0003800000 */
.L_x_86:
[----:B0----5:R-:W-:Y:S01]  /*51d0*/  IMAD.U32 R155, R174, 0x10000, RZ ;  /* 0x00010000ae9b7824 */ /* 0x021fe200078e00ff */
        /* <DEDUP_REMOVED lines=11> */
.L_x_89:
[----:B------:R-:W-:Y:S05]  /*5290*/  BSYNC B1 ;  /* 0x0000000000017941 */ /* 0x000fea0003800000 */
.L_x_88:
        /* <DEDUP_REMOVED lines=12> */
.L_x_91:
[----:B------:R-:W-:Y:S05]  /*5360*/  BSYNC B1 ;  /* 0x0000000000017941 */ /* 0x000fea0003800000 */
.L_x_90:
        /* <DEDUP_REMOVED lines=9> */
.L_x_93:
[----:B------:R-:W-:Y:S05]  /*5400*/  BSYNC B1 ;  /* 0x0000000000017941 */ /* 0x000fea0003800000 */
.L_x_92:
        /* <DEDUP_REMOVED lines=9> */
.L_x_95:
[----:B------:R-:W-:Y:S05]  /*54a0*/  BSYNC B1 ;  /* 0x0000000000017941 */ /* 0x000fea0003800000 */
.L_x_94:
        /* <DEDUP_REMOVED lines=12> */
.L_x_97:
[----:B------:R-:W-:Y:S05]  /*5570*/  BSYNC B1 ;  /* 0x0000000000017941 */ /* 0x000fea0003800000 */
.L_x_96:
[----:B-----5:R-:W-:Y:S01]  /*5580*/  IMAD.U32 R137, R174, 0x10000, RZ ;  /* 0x00010000ae897824 */ /* 0x020fe200078e00ff */
[----:B0-----:R-:W-:Y:S01]  /*5590*/  IADD3 R136, P0, P2, R23, R6, R17 ;  /* 0x0000000617887210 */ /* 0x001fe20007a1e011 */
[----:B------:R-:W-:Y:S01]  /*55a0*/  BSSY B1, `(.L_x_98) ;  /* 0x000000a000017945 */ /* 0x000fe20003800000 */
[----:B------:R-:W-:Y:S01]  /*55b0*/  ISETP.GT.AND P4, PT, R3, 0x29, PT ;  /* 0x000000290300780c */ /* 0x000fe20003f84270 */
[----:B------:R-:W-:-:S04]  /*55c0*/  FMUL R137, R137, R184 ;  /* 0x000000b889897220 */ /* 0x000fc80000400000 */
[----:B------:R-:W-:Y:S01]  /*55d0*/  FFMA R140, R140, R185, R137 ;  /* 0x000000b98c8c7223 */ /* 0x000fe20000000089 */
[----:B------:R-:W-:Y:S02]  /*55e0*/  IADD3.X R137, R199, R7, R173, P0, P2 ;  /* 0x00000007c7897210 */ /* 0x000fe400007e44ad */
[----:B------:R-:W-:Y:S02]  /*55f0*/  ISETP.GT.AND P0, PT, R0, RZ, P4 ;  /* 0x000000ff0000720c */ /* 0x000fe40002704270 */
[----:B------:R-:W-:-:S05]  /*5600*/  F2FP.BF16.F32.PACK_AB R140, RZ, R140 ;  /* 0x0000008cff8c723e */ /* 0x000fca00000010ff */
[----:B------:R0:W-:Y:S06]  /*5610*/  @P1 STG.E.U16 desc[UR40][R6.64+0x50], R140 ;  /* 0x0000508c06001986 */ /* 0x0001ec000c101528 */
[----:B------:R-:W-:Y:S05]  /*5620*/  @!P0 BRA `(.L_x_99) ;  /* 0x0000000000048947 */ /* 0x000fea0003800000 */
[----:B------:R0:W5:Y:S02]  /*5630*/  LDG.E.LTC128B.U16 R174, desc[UR40][R4.64+0x52] ;  /* 0x0000522804ae7981 */ /* 0x000164000c1e1520 */
.L_x_99:
[----:B------:R-:W-:Y:S05]  /*5640*/  BSYNC B1 ;  /* 0x0000000000017941 */ /* 0x000fea0003800000 */
.L_x_98:
        /* <DEDUP_REMOVED lines=9> */
.L_x_101:
[----:B------:R-:W-:Y:S05]  /*56e0*/  BSYNC B1 ;  /* 0x0000000000017941 */ /* 0x000fea0003800000 */
.L_x_100:
        /* <DEDUP_REMOVED lines=9> */
.L_x_103:
[----:B------:R-:W-:Y:S05]  /*5780*/  BSYNC B1 ;  /* 0x0000000000017941 */ /* 0x000fea0003800000 */
.L_x_102:
[----:B0----5:R-:W-:Y:S01]  /*5790*/  IMAD.U32 R17, R174, 0x10000, RZ ;  /* 0x00010000ae117824 */ /* 0x021fe200078e00ff */
        /* <DEDUP_REMOVED lines=9> */
.L_x_105:
[----:B------:R-:W-:Y:S05]  /*5830*/  BSYNC B1 ;  /* 0x0000000000017941 */ /* 0x000fea0003800000 */
.L_x_104:
[----:B-----5:R-:W-:Y:S01]  /*5840*/  IMAD.U32 R17, R174, 0x10000, RZ ;  /* 0x00010000ae117824 */ /* 0x020fe200078e00ff */
[----:B------:R-:W-:Y:S01]  /*5850*/  ISETP.GT.AND P2, PT, R3, 0x31, PT ;  /* 0x000000310300780c */ /* 0x000fe20003f44270 */
[----:B------:R-:W-:Y:S02]  /*5860*/  BSSY B1, `(.L_x_106) ;  /* 0x000000a000017945 */ /* 0x000fe40003800000 */
[----:B------:R-:W-:-:S04]  /*5870*/  FMUL R17, R17, R184 ;  /* 0x000000b811117220 */ /* 0x000fc80000400000 */
[----:B------:R-:W-:-:S05]  /*5880*/  FFMA R17, R144, R185, R17 ;  /* 0x000000b990117223 */ /* 0x000fca0000000011 */
[----:B------:R-:W-:-:S05]  /*5890*/  F2FP.BF16.F32.PACK_AB R17, RZ, R17 ;  /* 0x00000011ff11723e */ /* 0x000fca00000010ff */
[----:B------:R0:W-:Y:S01]  /*58a0*/  @P0 STG.E.U16 desc[UR40][R6.64+0x60], R17 ;  /* 0x0000601106000986 */ /* 0x0001e2000c101528 */
[----:B------:R-:W-:-:S05]  /*58b0*/  IADD3 R138, P0, R23, R12, RZ ;  /* 0x0000000c178a7210 */ /* 0x000fca0007f1e0ff */
[----:B------:R-:W-:Y:S01]  /*58c0*/  IMAD.X R139, R199, 0x1, R13, P0 ;  /* 0x00000001c78b7824 */ /* 0x000fe200000e060d */
[----:B------:R-:W-:-:S13]  /*58d0*/  ISETP.GT.AND P0, PT, R0, RZ, P2 ;  /* 0x000000ff0000720c */ /* 0x000fda0001704270 */
[----:B0-----:R-:W-:Y:S05]  /*58e0*/  @!P0 BRA `(.L_x_107) ;  /* 0x0000000000048947 */ /* 0x001fea0003800000 */
[----:B------:R0:W5:Y:S02]  /*58f0*/  LDG.E.LTC128B.U16 R174, desc[UR40][R4.64+0x62] ;  /* 0x0000622804ae7981 */ /* 0x000164000c1e1520 */
.L_x_107:
[----:B------:R-:W-:Y:S05]  /*5900*/  BSYNC B1 ;  /* 0x0000000000017941 */ /* 0x000fea0003800000 */
.L_x_106:
        /* <DEDUP_REMOVED lines=9> */
.L_x_109:
[----:B------:R-:W-:Y:S05]  /*59a0*/  BSYNC B1 ;  /* 0x0000000000017941 */ /* 0x000fea0003800000 */
.L_x_108:
        /* <DEDUP_REMOVED lines=9> */
.L_x_111:
[----:B------:R-:W-:Y:S05]  /*5a40*/  BSYNC B1 ;  /* 0x0000000000017941 */ /* 0x000fea0003800000 */
.L_x_110:
        /* <DEDUP_REMOVED lines=10> */
.L_x_113:
[----:B------:R-:W-:Y:S05]  /*5af0*/  BSYNC B1 ;  /* 0x0000000000017941 */ /* 0x000fea0003800000 */
.L_x_112:
        /* <DEDUP_REMOVED lines=10> */
.L_x_115:
[----:B------:R-:W-:Y:S05]  /*5ba0*/  BSYNC B1 ;  /* 0x0000000000017941 */ /* 0x000fea0003800000 */
.L_x_114:
        /* <DEDUP_REMOVED lines=9> */
.L_x_117:
[----:B------:R-:W-:Y:S05]  /*5c40*/  BSYNC B1 ;  /* 0x0000000000017941 */ /* 0x000fea0003800000 */
.L_x_116:
        /* <DEDUP_REMOVED lines=9> */
.L_x_119:
[----:B------:R-:W-:Y:S05]  /*5ce0*/  BSYNC B1 ;  /* 0x0000000000017941 */ /* 0x000fea0003800000 */
.L_x_118:
[----:B-----5:R-:W-:Y:S01]  /*5cf0*/  IMAD.U32 R17, R174, 0x10000, RZ ;  /* 0x00010000ae117824 */ /* 0x020fe200078e00ff */
[----:B------:R-:W-:Y:S03]  /*5d00*/  BSSY B1, `(.L_x_120) ;  /* 0x0000009000017945 */ /* 0x000fe60003800000 */
        /* <DEDUP_REMOVED lines=8> */
.L_x_121:
[----:B------:R-:W-:Y:S05]  /*5d90*/  BSYNC B1 ;  /* 0x0000000000017941 */ /* 0x000fea0003800000 */
.L_x_120:
        /* <DEDUP_REMOVED lines=10> */
.L_x_123:
[----:B------:R-:W-:Y:S05]  /*5e40*/  BSYNC B1 ;  /* 0x0000000000017941 */ /* 0x000fea0003800000 */
.L_x_122:
        /* <DEDUP_REMOVED lines=10> */
.L_x_125:
[----:B------:R-:W-:Y:S05]  /*5ef0*/  BSYNC B1 ;  /* 0x0000000000017941 */ /* 0x000fea0003800000 */
.L_x_124:
        /* <DEDUP_REMOVED lines=10> */
.L_x_127:
[----:B------:R-:W-:Y:S05]  /*5fa0*/  BSYNC B1 ;  /* 0x0000000000017941 */ /* 0x000fea0003800000 */
.L_x_126:
        /* <DEDUP_REMOVED lines=9> */
.L_x_129:
[----:B------:R-:W-:Y:S05]  /*6040*/  BSYNC B1 ;  /* 0x0000000000017941 */ /* 0x000fea0003800000 */
.L_x_128:
        /* <DEDUP_REMOVED lines=9> */
.L_x_131:
[----:B------:R-:W-:Y:S05]  /*60e0*/  BSYNC B1 ;  /* 0x0000000000017941 */ /* 0x000fea0003800000 */
.L_x_130:
        /* <DEDUP_REMOVED lines=9> */
.L_x_133:
[----:B------:R-:W-:Y:S05]  /*6180*/  BSYNC B1 ;  /* 0x0000000000017941 */ /* 0x000fea0003800000 */
.L_x_132:
[----:B-----5:R-:W-:Y:S01]  /*6190*/  IMAD.U32 R17, R174, 0x10000, RZ ;  /* 0x00010000ae117824 */ /* 0x020fe200078e00ff */
[----:B------:R-:W-:Y:S01]  /*61a0*/  ISETP.GT.AND P4, PT, R0, 0x88, P4 ;  /* 0x000000880000780c */ /* 0x000fe20002784270 */
[----:B------:R-:W-:Y:S01]  /*61b0*/  IMAD.MOV.U32 R120, RZ, RZ, R138 ;  /* 0x000000ffff787224 */ /* 0x000fe200078e008a */
[----:B------:R-:W-:Y:S01]  /*61c0*/  BSSY B1, `(.L_x_134) ;  /* 0x0000008000017945 */ /* 0x000fe20003800000 */
[----:B------:R-:W-:Y:S01]  /*61d0*/  FMUL R17, R17, R184 ;  /* 0x000000b811117220 */ /* 0x000fe20000400000 */
[----:B------:R-:W-:-:S03]  /*61e0*/  IMAD.MOV.U32 R121, RZ, RZ, R139 ;  /* 0x000000ffff797224 */ /* 0x000fc600078e008b */
[----:B------:R-:W-:-:S05]  /*61f0*/  FFMA R17, R126, R185, R17 ;  /* 0x000000b97e117223 */ /* 0x000fca0000000011 */
[----:B------:R-:W-:-:S05]  /*6200*/  F2FP.BF16.F32.PACK_AB R17, RZ, R17 ;  /* 0x00000011ff11723e */ /* 0x000fca00000010ff */
[----:B------:R0:W-:Y:S01]  /*6210*/  @P5 STG.E.U16 desc[UR40][R120.64+0x50], R17 ;  /* 0x0000501178005986 */ /* 0x0001e2000c101528 */
[----:B------:R-:W-:Y:S05]  /*6220*/  @!P4 BRA `(.L_x_135) ;  /* 0x000000000004c947 */ /* 0x000fea0003800000 */
[----:B------:R0:W5:Y:S02]  /*6230*/  LDG.E.LTC128B.U16 R174, desc[UR40][R14.64+0x52] ;  /* 0x000052280eae7981 */ /* 0x000164000c1e1520 */
.L_x_135:
[----:B------:R-:W-:Y:S05]  /*6240*/  BSYNC B1 ;  /* 0x0000000000017941 */ /* 0x000fea0003800000 */
.L_x_134:
        /* <DEDUP_REMOVED lines=9> */
.L_x_137:
[----:B------:R-:W-:Y:S05]  /*62e0*/  BSYNC B1 ;  /* 0x0000000000017941 */ /* 0x000fea0003800000 */
.L_x_136:
        /* <DEDUP_REMOVED lines=9> */
.L_x_139:
[----:B------:R-:W-:Y:S05]  /*6380*/  BSYNC B1 ;  /* 0x0000000000017941 */ /* 0x000fea0003800000 */
.L_x_138:
        /* <DEDUP_REMOVED lines=9> */
.L_x_141:
[----:B------:R-:W-:Y:S05]  /*6420*/  BSYNC B1 ;  /* 0x0000000000017941 */ /* 0x000fea0003800000 */
.L_x_140:
        /* <DEDUP_REMOVED lines=9> */
.L_x_143:
[----:B------:R-:W-:Y:S05]  /*64c0*/  BSYNC B1 ;  /* 0x0000000000017941 */ /* 0x000fea0003800000 */
.L_x_142:
        /* <DEDUP_REMOVED lines=9> */
.L_x_145:
[----:B------:R-:W-:Y:S05]  /*6560*/  BSYNC B1 ;  /* 0x0000000000017941 */ /* 0x000fea0003800000 */
.L_x_144:
        /* <DEDUP_REMOVED lines=9> */
.L_x_147:
[----:B------:R-:W-:Y:S05]  /*6600*/  BSYNC B1 ;  /* 0x0000000000017941 */ /* 0x000fea0003800000 */
.L_x_146:
        /* <DEDUP_REMOVED lines=9> */
.L_x_149:
[----:B------:R-:W-:Y:S05]  /*66a0*/  BSYNC B1 ;  /* 0x0000000000017941 */ /* 0x000fea0003800000 */
.L_x_148:
        /* <DEDUP_REMOVED lines=9> */
.L_x_151:
[----:B------:R-:W-:Y:S05]  /*6740*/  BSYNC B1 ;  /* 0x0000000000017941 */ /* 0x000fea0003800000 */
.L_x_150:
[----:B0----5:R-:W-:Y:S01]  /*6750*/  IMAD.U32 R17, R174, 0x10000, RZ ;  /* 0x00010000ae117824 */ /* 0x021fe200078e00ff */
[----:B------:R-:W-:Y:S01]  /*6760*/  ISETP.GT.AND P3, PT, R3, 0x40, PT ;  /* 0x000000400300780c */ /* 0x000fe20003f64270 */
[----:B------:R-:W-:Y:S02]  /*6770*/  BSSY B1, `(.L_x_152) ;  /* 0x0000009000017945 */ /* 0x000fe40003800000 */
[----:B------:R-:W-:Y:S01]  /*6780*/  FMUL R122, R17, R184 ;  /* 0x000000b8117a7220 */ /* 0x000fe20000400000 */
[----:B------:R-:W-:Y:S02]  /*6790*/  ISETP.GT.AND P1, PT, R0, RZ, P3 ;  /* 0x000000ff0000720c */ /* 0x000fe40001f24270 */
[----:B------:R-:W-:Y:S01]  /*67a0*/  P2R R23, PR, RZ, 0x8 ;  /* 0x00000008ff177803 */ /* 0x000fe20000000000 */
[----:B------:R-:W-:-:S05]  /*67b0*/  FFMA R122, R135, R185, R122 ;  /* 0x000000b9877a7223 */ /* 0x000fca000000007a */
[----:B------:R-:W-:-:S05]  /*67c0*/  F2FP.BF16.F32.PACK_AB R122, RZ, R122 ;  /* 0x0000007aff7a723e */ /* 0x000fca00000010ff */
[----:B------:R0:W-:Y:S01]  /*67d0*/  @P0 STG.E.U16 desc[UR40][R120.64+0x72], R122 ;  /* 0x0000727a78000986 */ /* 0x0001e2000c101528 */
[----:B------:R-:W-:Y:S05]  /*67e0*/  @!P1 BRA `(.L_x_153) ;  /* 0x0000000000049947 */ /* 0x000fea0003800000 */
[----:B------:R0:W5:Y:S02]  /*67f0*/  LDG.E.LTC128B.U16 R174, desc[UR40][R4.64+0x80] ;  /* 0x0000802804ae7981 */ /* 0x000164000c1e1520 */
.L_x_153:
[----:B------:R-:W-:Y:S05]  /*6800*/  BSYNC B1 ;  /* 0x0000000000017941 */ /* 0x000fea0003800000 */
.L_x_152:
[----:B-----5:R-:W-:Y:S01]  /*6810*/  IMAD.U32 R17, R174, 0x10000, RZ ;  /* 0x00010000ae117824 */ /* 0x020fe200078e00ff */
[----:B------:R-:W-:Y:S01]  /*6820*/  ISETP.GT.AND P2, PT, R3, 0x41, PT ;  /* 0x000000410300780c */ /* 0x000fe20003f44270 */
[----:B------:R-:W-:Y:S02]  /*6830*/  BSSY B1, `(.L_x_154) ;  /* 0x0000009000017945 */ /* 0x000fe40003800000 */
[----:B------:R-:W-:Y:S01]  /*6840*/  FMUL R17, R17, R184 ;  /* 0x000000b811117220 */ /* 0x000fe20000400000 */
[----:B------:R-:W-:Y:S02]  /*6850*/  ISETP.GT.AND P0, PT, R0, RZ, P2 ;  /* 0x000000ff0000720c */ /* 0x000fe40001704270 */
[----:B0-----:R-:W-:Y:S01]  /*6860*/  P2R R122, PR, RZ, 0x4 ;  /* 0x00000004ff7a7803 */ /* 0x001fe20000000000 */
[----:B------:R-:W-:-:S05]  /*6870*/  FFMA R17, R104, R185, R17 ;  /* 0x000000b968117223 */ /* 0x000fca0000000011 */
[----:B------:R-:W-:-:S05]  /*6880*/  F2FP.BF16.F32.PACK_AB R17, RZ, R17 ;  /* 0x00000011ff11723e */ /* 0x000fca00000010ff */
[----:B------:R0:W-:Y:S01]  /*6890*/  @P1 STG.E.U16 desc[UR40][R6.64+0x80], R17 ;  /* 0x0000801106001986 */ /* 0x0001e2000c101528 */
[----:B------:R-:W-:Y:S05]  /*68a0*/  @!P0 BRA `(.L_x_155) ;  /* 0x0000000000048947 */ /* 0x000fea0003800000 */
[----:B------:R0:W5:Y:S02]  /*68b0*/  LDG.E.LTC128B.U16 R174, desc[UR40][R4.64+0x82] ;  /* 0x0000822804ae7981 */ /* 0x000164000c1e1520 */
.L_x_155:
[----:B------:R-:W-:Y:S05]  /*68c0*/  BSYNC B1 ;  /* 0x0000000000017941 */ /* 0x000fea0003800000 */
.L_x_154:
        /* <DEDUP_REMOVED lines=9> */
.L_x_157:
[----:B------:R-:W-:Y:S05]  /*6960*/  BSYNC B1 ;  /* 0x0000000000017941 */ /* 0x000fea0003800000 */
.L_x_156:
        /* <DEDUP_REMOVED lines=9> */
.L_x_159:
[----:B------:R-:W-:Y:S05]  /*6a00*/  BSYNC B1 ;  /* 0x0000000000017941 */ /* 0x000fea0003800000 */
.L_x_158:
[----:B0----5:R-:W-:Y:S01]  /*6a10*/  IMAD.U32 R17, R174, 0x10000, RZ ;  /* 0x00010000ae117824 */ /* 0x021fe200078e00ff */
[----:B------:R-:W-:Y:S01]  /*6a20*/  ISETP.GT.AND P6, PT, R3, 0x48, PT ;  /* 0x000000480300780c */ /* 0x000fe20003fc4270 */
[----:B------:R-:W-:Y:S02]  /*6a30*/  BSSY B1, `(.L_x_160) ;  /* 0x0000008000017945 */ /* 0x000fe40003800000 */
[----:B------:R-:W-:Y:S01]  /*6a40*/  FMUL R104, R17, R184 ;  /* 0x000000b811687220 */ /* 0x000fe20000400000 */
[----:B------:R-:W-:-:S03]  /*6a50*/  ISETP.GT.AND P1, PT, R0, RZ, P6 ;  /* 0x000000ff0000720c */ /* 0x000fc60003724270 */
[----:B------:R-:W-:-:S05]  /*6a60*/  FFMA R104, R107, R185, R104 ;  /* 0x000000b96b687223 */ /* 0x000fca0000000068 */
[----:B------:R-:W-:-:S05]  /*6a70*/  F2FP.BF16.F32.PACK_AB R104, RZ, R104 ;  /* 0x00000068ff68723e */ /* 0x000fca00000010ff */
[----:B------:R0:W-:Y:S01]  /*6a80*/  @P0 STG.E.U16 desc[UR40][R10.64+0x82], R104 ;  /* 0x000082680a000986 */ /* 0x0001e2000c101528 */
[----:B------:R-:W-:Y:S05]  /*6a90*/  @!P1 BRA `(.L_x_161) ;  /* 0x0000000000049947 */ /* 0x000fea0003800000 */
[----:B------:R0:W5:Y:S02]  /*6aa0*/  LDG.E.LTC128B.U16 R174, desc[UR40][R4.64+0x90] ;  /* 0x0000902804ae7981 */ /* 0x000164000c1e1520 */
.L_x_161:
[----:B------:R-:W-:Y:S05]  /*6ab0*/  BSYNC B1 ;  /* 0x0000000000017941 */ /* 0x000fea0003800000 */
.L_x_160:
[----:B-----5:R-:W-:Y:S01]  /*6ac0*/  IMAD.U32 R17, R174, 0x10000, RZ ;  /* 0x00010000ae117824 */ /* 0x020fe200078e00ff */
        /* <DEDUP_REMOVED lines=9> */
.L_x_163:
[----:B------:R-:W-:Y:S05]  /*6b60*/  BSYNC B1 ;  /* 0x0000000000017941 */ /* 0x000fea0003800000 */
.L_x_162:
        /* <DEDUP_REMOVED lines=9> */
.L_x_165:
[----:B------:R-:W-:Y:S05]  /*6c00*/  BSYNC B1 ;  /* 0x0000000000017941 */ /* 0x000fea0003800000 */
.L_x_164:
        /* <DEDUP_REMOVED lines=9> */
.L_x_167:
[----:B------:R-:W-:Y:S05]  /*6ca0*/  BSYNC B1 ;  /* 0x0000000000017941 */ /* 0x000fea0003800000 */
.L_x_166:
        /* <DEDUP_REMOVED lines=10> */
.L_x_169:
[----:B------:R-:W-:Y:S05]  /*6d50*/  BSYNC B1 ;  /* 0x0000000000017941 */ /* 0x000fea0003800000 */
.L_x_168:
        /* <DEDUP_REMOVED lines=10> */
.L_x_171:
[----:B------:R-:W-:Y:S05]  /*6e00*/  BSYNC B1 ;  /* 0x0000000000017941 */ /* 0x000fea0003800000 */
.L_x_170:
        /* <DEDUP_REMOVED lines=9> */
.L_x_173:
[----:B------:R-:W-:Y:S05]  /*6ea0*/  BSYNC B1 ;  /* 0x0000000000017941 */ /* 0x000fea0003800000 */
.L_x_172:
        /* <DEDUP_REMOVED lines=9> */
.L_x_175:
[----:B------:R-:W-:Y:S05]  /*6f40*/  BSYNC B1 ;  /* 0x0000000000017941 */ /* 0x000fea0003800000 */
.L_x_174:
        /* <DEDUP_REMOVED lines=10> */
.L_x_177:
[----:B------:R-:W-:Y:S05]  /*6ff0*/  BSYNC B1 ;  /* 0x0000000000017941 */ /* 0x000fea0003800000 */
.L_x_176:
        /* <DEDUP_REMOVED lines=10> */
.L_x_179:
[----:B------:R-:W-:Y:S05]  /*70a0*/  BSYNC B1 ;  /* 0x0000000000017941 */ /* 0x000fea0003800000 */
.L_x_178:
        /* <DEDUP_REMOVED lines=9> */
.L_x_181:
[----:B------:R-:W-:Y:S05]  /*7140*/  BSYNC B1 ;  /* 0x0000000000017941 */ /* 0x000fea0003800000 */
.L_x_180:
        /* <DEDUP_REMOVED lines=9> */
.L_x_183:
[----:B------:R-:W-:Y:S05]  /*71e0*/  BSYNC B1 ;  /* 0x0000000000017941 */ /* 0x000fea0003800000 */
.L_x_182:
[----:B-----5:R-:W-:Y:S01]  /*71f0*/  IMAD.U32 R17, R174, 0x10000, RZ ;  /* 0x00010000ae117824 */ /* 0x020fe200078e00ff */
[----:B------:R-:W-:Y:S03]  /*7200*/  BSSY B1, `(.L_x_184) ;  /* 0x0000009000017945 */ /* 0x000fe60003800000 */
[----:B------:R-:W-:-:S04]  /*7210*/  FMUL R104, R17, R184 ;  /* 0x000000b811687220 */ /* 0x000fc80000400000 */
[----:B------:R-:W-:-:S05]  /*7220*/  FFMA R104, R119, R185, R104 ;  /* 0x000000b977687223 */ /* 0x000fca0000000068 */
[----:B------:R-:W-:-:S05]  /*7230*/  F2FP.BF16.F32.PACK_AB R104, RZ, R104 ;  /* 0x00000068ff68723e */ /* 0x000fca00000010ff */
[----:B------:R0:W-:Y:S01]  /*7240*/  @P5 STG.E.U16 desc[UR40][R10.64+0xb2], R104 ;  /* 0x0000b2680a005986 */ /* 0x0001e2000c101528 */
[----:B------:R-:W-:-:S04]  /*7250*/  ISETP.NE.AND P5, PT, R23, RZ, PT ;  /* 0x000000ff1700720c */ /* 0x000fc80003fa5270 */
[----:B------:R-:W-:-:S13]  /*7260*/  ISETP.GT.AND P5, PT, R0, 0x80, P5 ;  /* 0x000000800000780c */ /* 0x000fda0002fa4270 */
[----:B0-----:R-:W-:Y:S05]  /*7270*/  @!P5 BRA `(.L_x_185) ;  /* 0x000000000004d947 */ /* 0x001fea0003800000 */
[----:B------:R0:W5:Y:S02]  /*7280*/  LDG.E.LTC128B.U16 R174, desc[UR40][R20.64+0x80] ;  /* 0x0000802814ae7981 */ /* 0x000164000c1e1520 */
.L_x_185:
[----:B------:R-:W-:Y:S05]  /*7290*/  BSYNC B1 ;  /* 0x0000000000017941 */ /* 0x000fea0003800000 */
.L_x_184:
        /* <DEDUP_REMOVED lines=10> */
.L_x_187:
[----:B------:R-:W-:Y:S05]  /*7340*/  BSYNC B1 ;  /* 0x0000000000017941 */ /* 0x000fea0003800000 */
.L_x_186:
        /* <DEDUP_REMOVED lines=10> */
.L_x_189:
[----:B------:R-:W-:Y:S05]  /*73f0*/  BSYNC B1 ;  /* 0x0000000000017941 */ /* 0x000fea0003800000 */
.L_x_188:
        /* <DEDUP_REMOVED lines=10> */
.L_x_191:
[----:B------:R-:W-:Y:S05]  /*74a0*/  BSYNC B1 ;  /* 0x0000000000017941 */ /* 0x000fea0003800000 */
.L_x_190:
        /* <DEDUP_REMOVED lines=9> */
.L_x_193:
[----:B------:R-:W-:Y:S05]  /*7540*/  BSYNC B1 ;  /* 0x0000000000017941 */ /* 0x000fea0003800000 */
.L_x_192:
        /* <DEDUP_REMOVED lines=9> */
.L_x_195:
[----:B------:R-:W-:Y:S05]  /*75e0*/  BSYNC B1 ;  /* 0x0000000000017941 */ /* 0x000fea0003800000 */
.L_x_194:
        /* <DEDUP_REMOVED lines=9> */
.L_x_197:
[----:B------:R-:W-:Y:S05]  /*7680*/  BSYNC B1 ;  /* 0x0000000000017941 */ /* 0x000fea0003800000 */
.L_x_196:
        /* <DEDUP_REMOVED lines=9> */
.L_x_199:
[----:B------:R-:W-:Y:S05]  /*7720*/  BSYNC B1 ;  /* 0x0000000000017941 */ /* 0x000fea0003800000 */
.L_x_198:
        /* <DEDUP_REMOVED lines=9> */
.L_x_201:
[----:B------:R-:W-:Y:S05]  /*77c0*/  BSYNC B1 ;  /* 0x0000000000017941 */ /* 0x000fea0003800000 */
.L_x_200:
        /* <DEDUP_REMOVED lines=9> */
.L_x_203:
[----:B------:R-:W-:Y:S05]  /*7860*/  BSYNC B1 ;  /* 0x0000000000017941 */ /* 0x000fea0003800000 */
.L_x_202:
        /* <DEDUP_REMOVED lines=9> */
.L_x_205:
[----:B------:R-:W-:Y:S05]  /*7900*/  BSYNC B1 ;  /* 0x0000000000017941 */ /* 0x000fea0003800000 */
.L_x_204:
        /* <DEDUP_REMOVED lines=9> */
.L_x_207:
[----:B------:R-:W-:Y:S05]  /*79a0*/  BSYNC B1 ;  /* 0x0000000000017941 */ /* 0x000fea0003800000 */
.L_x_206:
        /* <DEDUP_REMOVED lines=9> */
.L_x_209:
[----:B------:R-:W-:Y:S05]  /*7a40*/  BSYNC B1 ;  /* 0x0000000000017941 */ /* 0x000fea0003800000 */
.L_x_208:
        /* <DEDUP_REMOVED lines=9> */
.L_x_211:
[----:B------:R-:W-:Y:S05]  /*7ae0*/  BSYNC B1 ;  /* 0x0000000000017941 */ /* 0x000fea0003800000 */
.L_x_210:
        /* <DEDUP_REMOVED lines=9> */
.L_x_213:
[----:B------:R-:W-:Y:S05]  /*7b80*/  BSYNC B1 ;  /* 0x0000000000017941 */ /* 0x000fea0003800000 */
.L_x_212:
        /* <DEDUP_REMOVED lines=9> */
.L_x_215:
[----:B------:R-:W-:Y:S05]  /*7c20*/  BSYNC B1 ;  /* 0x0000000000017941 */ /* 0x000fea0003800000 */
.L_x_214:
        /* <DEDUP_REMOVED lines=11> */
.L_x_217:
[----:B------:R-:W-:Y:S05]  /*7ce0*/  BSYNC B1 ;  /* 0x0000000000017941 */ /* 0x000fea0003800000 */
.L_x_216:
        /* <DEDUP_REMOVED lines=11> */
.L_x_219:
[----:B------:R-:W-:Y:S05]  /*7da0*/  BSYNC B1 ;  /* 0x0000000000017941 */ /* 0x000fea0003800000 */
.L_x_218:
        /* <DEDUP_REMOVED lines=9> */
.L_x_221:
[----:B------:R-:W-:Y:S05]  /*7e40*/  BSYNC B1 ;  /* 0x0000000000017941 */ /* 0x000fea0003800000 */
.L_x_220:
        /* <DEDUP_REMOVED lines=9> */
.L_x_223:
[----:B------:R-:W-:Y:S05]  /*7ee0*/  BSYNC B1 ;  /* 0x0000000000017941 */ /* 0x000fea0003800000 */
.L_x_222:
        /* <DEDUP_REMOVED lines=10> */
.L_x_225:
[----:B------:R-:W-:Y:S05]  /*7f90*/  BSYNC B1 ;  /* 0x0000000000017941 */ /* 0x000fea0003800000 */
.L_x_224:
        /* <DEDUP_REMOVED lines=10> */
.L_x_227:
[----:B------:R-:W-:Y:S05]  /*8040*/  BSYNC B1 ;  /* 0x0000000000017941 */ /* 0x000fea0003800000 */
.L_x_226:
        /* <DEDUP_REMOVED lines=9> */
.L_x_229:
[----:B------:R-:W-:Y:S05]  /*80e0*/  BSYNC B1 ;  /* 0x0000000000017941 */ /* 0x000fea0003800000 */
.L_x_228:
        /* <DEDUP_REMOVED lines=9> */
.L_x_231:
[----:B------:R-:W-:Y:S05]  /*8180*/  BSYNC B1 ;  /* 0x0000000000017941 */ /* 0x000fea0003800000 */
.L_x_230:
        /* <DEDUP_REMOVED lines=10> */
.L_x_233:
[----:B------:R-:W-:Y:S05]  /*8230*/  BSYNC B1 ;  /* 0x0000000000017941 */ /* 0x000fea0003800000 */
.L_x_232:
        /* <DEDUP_REMOVED lines=10> */
.L_x_235:
[----:B------:R-:W-:Y:S05]  /*82e0*/  BSYNC B1 ;  /* 0x0000000000017941 */ /* 0x000fea0003800000 */
.L_x_234:
        /* <DEDUP_REMOVED lines=9> */
.L_x_237:
[----:B------:R-:W-:Y:S05]  /*8380*/  BSYNC B1 ;  /* 0x0000000000017941 */ /* 0x000fea0003800000 */
.L_x_236:
        /* <DEDUP_REMOVED lines=9> */
.L_x_239:
[----:B------:R-:W-:Y:S05]  /*8420*/  BSYNC B1 ;  /* 0x0000000000017941 */ /* 0x000fea0003800000 */
.L_x_238:
        /* <DEDUP_REMOVED lines=10> */
.L_x_241:
[----:B------:R-:W-:Y:S05]  /*84d0*/  BSYNC B1 ;  /* 0x0000000000017941 */ /* 0x000fea0003800000 */
.L_x_240:
        /* <DEDUP_REMOVED lines=10> */
.L_x_243:
[----:B------:R-:W-:Y:S05]  /*8580*/  BSYNC B1 ;  /* 0x0000000000017941 */ /* 0x000fea0003800000 */
.L_x_242:
        /* <DEDUP_REMOVED lines=9> */
.L_x_245:
[----:B------:R-:W-:Y:S05]  /*8620*/  BSYNC B1 ;  /* 0x0000000000017941 */ /* 0x000fea0003800000 */
.L_x_244:
        /* <DEDUP_REMOVED lines=9> */
.L_x_247:
[----:B------:R-:W-:Y:S05]  /*86c0*/  BSYNC B1 ;  /* 0x0000000000017941 */ /* 0x000fea0003800000 */
.L_x_246:
        /* <DEDUP_REMOVED lines=10> */
.L_x_249:
[----:B------:R-:W-:Y:S05]  /*8770*/  BSYNC B1 ;  /* 0x0000000000017941 */ /* 0x000fea0003800000 */
.L_x_248:
        /* <DEDUP_REMOVED lines=10> */
.L_x_251:
[----:B------:R-:W-:Y:S05]  /*8820*/  BSYNC B1 ;  /* 0x0000000000017941 */ /* 0x000fea0003800000 */
.L_x_250:
        /* <DEDUP_REMOVED lines=10> */
.L_x_253:
[----:B------:R-:W-:Y:S05]  /*88d0*/  BSYNC B1 ;  /* 0x0000000000017941 */ /* 0x000fea0003800000 */
.L_x_252:
        /* <DEDUP_REMOVED lines=10> */
.L_x_255:
[----:B------:R-:W-:Y:S05]  /*8980*/  BSYNC B1 ;  /* 0x0000000000017941 */ /* 0x000fea0003800000 */
.L_x_254:
        /* <DEDUP_REMOVED lines=9> */
.L_x_257:
[----:B------:R-:W-:Y:S05]  /*8a20*/  BSYNC B1 ;  /* 0x0000000000017941 */ /* 0x000fea0003800000 */
.L_x_256:
        /* <DEDUP_REMOVED lines=9> */
.L_x_259:
[----:B------:R-:W-:Y:S05]  /*8ac0*/  BSYNC B1 ;  /* 0x0000000000017941 */ /* 0x000fea0003800000 */
.L_x_258:
        /* <DEDUP_REMOVED lines=9> */
.L_x_261:
[----:B------:R-:W-:Y:S05]  /*8b60*/  BSYNC B1 ;  /* 0x0000000000017941 */ /* 0x000fea0003800000 */
.L_x_260:
        /* <DEDUP_REMOVED lines=9> */
.L_x_263:
[----:B------:R-:W-:Y:S05]  /*8c00*/  BSYNC B1 ;  /* 0x0000000000017941 */ /* 0x000fea0003800000 */
.L_x_262:
        /* <DEDUP_REMOVED lines=9> */
.L_x_265:
[----:B------:R-:W-:Y:S05]  /*8ca0*/  BSYNC B1 ;  /* 0x0000000000017941 */ /* 0x000fea0003800000 */
.L_x_264:
        /* <DEDUP_REMOVED lines=9> */
.L_x_267:
[----:B------:R-:W-:Y:S05]  /*8d40*/  BSYNC B1 ;  /* 0x0000000000017941 */ /* 0x000fea0003800000 */
.L_x_266:
        /* <DEDUP_REMOVED lines=9> */
.L_x_269:
[----:B------:R-:W-:Y:S05]  /*8de0*/  BSYNC B1 ;  /* 0x0000000000017941 */ /* 0x000fea0003800000 */
.L_x_268:
        /* <DEDUP_REMOVED lines=9> */
.L_x_271:
[----:B------:R-:W-:Y:S05]  /*8e80*/  BSYNC B1 ;  /* 0x0000000000017941 */ /* 0x000fea0003800000 */
.L_x_270:
        /* <DEDUP_REMOVED lines=9> */
.L_x_273:
[----:B------:R-:W-:Y:S05]  /*8f20*/  BSYNC B1 ;  /* 0x0000000000017941 */ /* 0x000fea0003800000 */
.L_x_272:
        /* <DEDUP_REMOVED lines=9> */
.L_x_275:
[----:B------:R-:W-:Y:S05]  /*8fc0*/  BSYNC B1 ;  /* 0x0000000000017941 */ /* 0x000fea0003800000 */
.L_x_274:
        /* <DEDUP_REMOVED lines=9> */
.L_x_277:
[----:B------:R-:W-:Y:S05]  /*9060*/  BSYNC B1 ;  /* 0x0000000000017941 */ /* 0x000fea0003800000 */
.L_x_276:
        /* <DEDUP_REMOVED lines=9> */
.L_x_279:
[----:B------:R-:W-:Y:S05]  /*9100*/  BSYNC B1 ;  /* 0x0000000000017941 */ /* 0x000fea0003800000 */
.L_x_278:
        /* <DEDUP_REMOVED lines=11> */
.L_x_281:
[----:B------:R-:W-:Y:S05]  /*91c0*/  BSYNC B1 ;  /* 0x0000000000017941 */ /* 0x000fea0003800000 */
.L_x_280:
        /* <DEDUP_REMOVED lines=11> */
.L_x_283:
[----:B------:R-:W-:Y:S05]  /*9280*/  BSYNC B1 ;  /* 0x0000000000017941 */ /* 0x000fea0003800000 */
.L_x_282:
        /* <DEDUP_REMOVED lines=9> */
.L_x_285:
[----:B------:R-:W-:Y:S05]  /*9320*/  BSYNC B1 ;  /* 0x0000000000017941 */ /* 0x000fea0003800000 */
.L_x_284:
        /* <DEDUP_REMOVED lines=9> */
.L_x_287:
[----:B------:R-:W-:Y:S05]  /*93c0*/  BSYNC B1 ;  /* 0x0000000000017941 */ /* 0x000fea0003800000 */
.L_x_286:
        /* <DEDUP_REMOVED lines=10> */
.L_x_289:
[----:B------:R-:W-:Y:S05]  /*9470*/  BSYNC B1 ;  /* 0x0000000000017941 */ /* 0x000fea0003800000 */
.L_x_288:
        /* <DEDUP_REMOVED lines=10> */
.L_x_291:
[----:B------:R-:W-:Y:S05]  /*9520*/  BSYNC B1 ;  /* 0x0000000000017941 */ /* 0x000fea0003800000 */
.L_x_290:
        /* <DEDUP_REMOVED lines=9> */
.L_x_293:
[----:B------:R-:W-:Y:S05]  /*95c0*/  BSYNC B1 ;  /* 0x0000000000017941 */ /* 0x000fea0003800000 */
.L_x_292:
        /* <DEDUP_REMOVED lines=9> */
.L_x_295:
[----:B------:R-:W-:Y:S05]  /*9660*/  BSYNC B1 ;  /* 0x0000000000017941 */ /* 0x000fea0003800000 */
.L_x_294:
        /* <DEDUP_REMOVED lines=10> */
.L_x_297:
[----:B------:R-:W-:Y:S05]  /*9710*/  BSYNC B1 ;  /* 0x0000000000017941 */ /* 0x000fea0003800000 */
.L_x_296:
        /* <DEDUP_REMOVED lines=10> */
.L_x_299:
[----:B------:R-:W-:Y:S05]  /*97c0*/  BSYNC B1 ;  /* 0x0000000000017941 */ /* 0x000fea0003800000 */
.L_x_298:
        /* <DEDUP_REMOVED lines=9> */
.L_x_301:
[----:B------:R-:W-:Y:S05]  /*9860*/  BSYNC B1 ;  /* 0x0000000000017941 */ /* 0x000fea0003800000 */
.L_x_300:
        /* <DEDUP_REMOVED lines=9> */
.L_x_303:
[----:B------:R-:W-:Y:S05]  /*9900*/  BSYNC B1 ;  /* 0x0000000000017941 */ /* 0x000fea0003800000 */
.L_x_302:
        /* <DEDUP_REMOVED lines=10> */
.L_x_305:
[----:B------:R-:W-:Y:S05]  /*99b0*/  BSYNC B1 ;  /* 0x0000000000017941 */ /* 0x000fea0003800000 */
.L_x_304:
        /* <DEDUP_REMOVED lines=10> */
.L_x_307:
[----:B------:R-:W-:Y:S05]  /*9a60*/  BSYNC B1 ;  /* 0x0000000000017941 */ /* 0x000fea0003800000 */
.L_x_306:
[----:B-----5:R-:W-:Y:S01]  /*9a70*/  IMAD.U32 R3, R174, 0x10000, RZ ;  /* 0x00010000ae037824 */ /* 0x020fe200078e00ff */
[----:B------:R-:W-:Y:S03]  /*9a80*/  BSSY B1, `(.L_x_308) ;  /* 0x0000008000017945 */ /* 0x000fe60003800000 */
[----:B01-3--:R-:W-:-:S04]  /*9a90*/  FMUL R4, R3, R184 ;  /* 0x000000b803047220 */ /* 0x00bfc80000400000 */
[----:B------:R-:W-:-:S05]  /*9aa0*/  FFMA R4, R53, R185, R4 ;  /* 0x000000b935047223 */ /* 0x000fca0000000004 */
[----:B------:R-:W-:-:S05]  /*9ab0*/  F2FP.BF16.F32.PACK_AB R4, RZ, R4 ;  /* 0x00000004ff04723e */ /* 0x000fca00000010ff */
[----:B------:R0:W-:Y:S01]  /*9ac0*/  @P5 STG.E.U16 desc[UR40][R6.64+0x132], R4 ;  /* 0x0001320406005986 */ /* 0x0001e2000c101528 */
[----:B------:R-:W-:-:S13]  /*9ad0*/  ISETP.GT.AND P5, PT, R0, 0x8, P1 ;  /* 0x000000080000780c */ /* 0x000fda0000fa4270 */
[----:B0-----:R-:W-:Y:S05]  /*9ae0*/  @!P5 BRA `(.L_x_309) ;  /* 0x000000000004d947 */ /* 0x001fea0003800000 */
[----:B------:R0:W5:Y:S02]  /*9af0*/  LDG.E.LTC128B.U16 R174, desc[UR40][R8.64+0x130] ;  /* 0x0001302808ae7981 */ /* 0x000164000c1e1520 */
.L_x_309:
[----:B------:R-:W-:Y:S05]  /*9b00*/  BSYNC B1 ;  /* 0x0000000000017941 */ /* 0x000fea0003800000 */
.L_x_308:
[----:B-----5:R-:W-:Y:S01]  /*9b10*/  IMAD.U32 R3, R174, 0x10000, RZ ;  /* 0x00010000ae037824 */ /* 0x020fe200078e00ff */
[----:B------:R-:W-:Y:S01]  /*9b20*/  BSSY B1, `(.L_x_310) ;  /* 0x000000a000017945 */ /* 0x000fe20003800000 */
[----:B------:R-:W-:Y:S02]  /*9b30*/  @P5 IMAD.MOV.U32 R4, RZ, RZ, R10 ;  /* 0x000000ffff045224 */ /* 0x000fe400078e000a */
[----:B------:R-:W-:Y:S01]  /*9b40*/  FMUL R3, R3, R184 ;  /* 0x000000b803037220 */ /* 0x000fe20000400000 */
[----:B------:R-:W-:-:S03]  /*9b50*/  @P5 IMAD.MOV.U32 R5, RZ, RZ, R11 ;  /* 0x000000ffff055224 */ /* 0x000fc600078e000b */
[----:B------:R-:W-:-:S05]  /*9b60*/  FFMA R3, R54, R185, R3 ;  /* 0x000000b936037223 */ /* 0x000fca0000000003 */
[----:B------:R-:W-:-:S05]  /*9b70*/  F2FP.BF16.F32.PACK_AB R3, RZ, R3 ;  /* 0x00000003ff03723e */ /* 0x000fca00000010ff */
[----:B------:R1:W-:Y:S01]  /*9b80*/  @P5 STG.E.U16 desc[UR40][R4.64+0x130], R3 ;  /* 0x0001300304005986 */ /* 0x0003e2000c101528 */
[----:B------:R-:W-:-:S13]  /*9b90*/  ISETP.GT.AND P5, PT, R0, 0x8, P0 ;  /* 0x000000080000780c */ /* 0x000fda00007a4270 */
[----:B-1----:R-:W-:Y:S05]  /*9ba0*/  @!P5 BRA `(.L_x_311) ;  /* 0x000000000004d947 */ /* 0x002fea0003800000 */
[----:B------:R1:W5:Y:S02]  /*9bb0*/  LDG.E.LTC128B.U16 R174, desc[UR40][R8.64+0x132] ;  /* 0x0001322808ae7981 */ /* 0x000364000c1e1520 */
.L_x_311:
[----:B------:R-:W-:Y:S05]  /*9bc0*/  BSYNC B1 ;  /* 0x0000000000017941 */ /* 0x000fea0003800000 */
.L_x_310:
        /* <DEDUP_REMOVED lines=8> */
[----:B---3--:R-:W-:Y:S05]  /*9c50*/  @!P5 BRA `(.L_x_313) ;  /* 0x000000000004d947 */ /* 0x008fea0003800000 */
[----:B------:R3:W5:Y:S02]  /*9c60*/  LDG.E.LTC128B.U16 R174, desc[UR40][R20.64+0x100] ;  /* 0x0001002814ae7981 */ /* 0x000764000c1e1520 */
.L_x_313:
[----:B------:R-:W-:Y:S05]  /*9c70*/  BSYNC B1 ;  /* 0x0000000000017941 */ /* 0x000fea0003800000 */
.L_x_312:
        /* <DEDUP_REMOVED lines=10> */
.L_x_315:
[----:B------:R-:W-:Y:S05]  /*9d20*/  BSYNC B1 ;  /* 0x0000000000017941 */ /* 0x000fea0003800000 */
.L_x_314:
        /* <DEDUP_REMOVED lines=10> */
.L_x_317:
[----:B------:R-:W-:Y:S05]  /*9dd0*/  BSYNC B1 ;  /* 0x0000000000017941 */ /* 0x000fea0003800000 */
.L_x_316:
        /* <DEDUP_REMOVED lines=10> */
.L_x_319:
[----:B------:R-:W-:Y:S05]  /*9e80*/  BSYNC B1 ;  /* 0x0000000000017941 */ /* 0x000fea0003800000 */
.L_x_318:
        /* <DEDUP_REMOVED lines=9> */
.L_x_321:
[----:B------:R-:W-:Y:S05]  /*9f20*/  BSYNC B1 ;  /* 0x0000000000017941 */ /* 0x000fea0003800000 */
.L_x_320:
        /* <DEDUP_REMOVED lines=9> */
.L_x_323:
[----:B------:R-:W-:Y:S05]  /*9fc0*/  BSYNC B1 ;  /* 0x0000000000017941 */ /* 0x000fea0003800000 */
.L_x_322:
        /* <DEDUP_REMOVED lines=9> */
.L_x_325:
[----:B------:R-:W-:Y:S05]  /*a060*/  BSYNC B1 ;  /* 0x0000000000017941 */ /* 0x000fea0003800000 */
.L_x_324:
        /* <DEDUP_REMOVED lines=9> */
.L_x_327:
[----:B------:R-:W-:Y:S05]  /*a100*/  BSYNC B1 ;  /* 0x0000000000017941 */ /* 0x000fea0003800000 */
.L_x_326:
        /* <DEDUP_REMOVED lines=9> */
.L_x_329:
[----:B------:R-:W-:Y:S05]  /*a1a0*/  BSYNC B1 ;  /* 0x0000000000017941 */ /* 0x000fea0003800000 */
.L_x_328:
        /* <DEDUP_REMOVED lines=9> */
.L_x_331:
[----:B------:R-:W-:Y:S05]  /*a240*/  BSYNC B1 ;  /* 0x0000000000017941 */ /* 0x000fea0003800000 */
.L_x_330:
        /* <DEDUP_REMOVED lines=9> */
.L_x_333:
[----:B------:R-:W-:Y:S05]  /*a2e0*/  BSYNC B1 ;  /* 0x0000000000017941 */ /* 0x000fea0003800000 */
.L_x_332:
        /* <DEDUP_REMOVED lines=9> */
.L_x_335:
[----:B------:R-:W-:Y:S05]  /*a380*/  BSYNC B1 ;  /* 0x0000000000017941 */ /* 0x000fea0003800000 */
.L_x_334:
        /* <DEDUP_REMOVED lines=9> */
.L_x_337:
[----:B------:R-:W-:Y:S05]  /*a420*/  BSYNC B1 ;  /* 0x0000000000017941 */ /* 0x000fea0003800000 */
.L_x_336:
        /* <DEDUP_REMOVED lines=9> */
.L_x_339:
[----:B------:R-:W-:Y:S05]  /*a4c0*/  BSYNC B1 ;  /* 0x0000000000017941 */ /* 0x000fea0003800000 */
.L_x_338:
        /* <DEDUP_REMOVED lines=9> */
.L_x_341:
[----:B------:R-:W-:Y:S05]  /*a560*/  BSYNC B1 ;  /* 0x0000000000017941 */ /* 0x000fea0003800000 */
.L_x_340:
        /* <DEDUP_REMOVED lines=9> */
.L_x_343:
[----:B------:R-:W-:Y:S05]  /*a600*/  BSYNC B1 ;  /* 0x0000000000017941 */ /* 0x000fea0003800000 */
.L_x_342:
[----:B------:R-:W-:Y:S05]  /*a610*/  @!P0 BRA `(.L_x_344) ;  /* 0x0000002c005c8947 */ /* 0x000fea0003800000 */
[----:B0----5:R-:W-:-:S04]  /*a620*/  IMAD.U32 R3, R174, 0x10000, RZ ;  /* 0x00010000ae037824 */ /* 0x021fc800078e00ff */
[----:B------:R-:W-:-:S04]  /*a630*/  FMUL R0, R3, R184 ;  /* 0x000000b803007220 */ /* 0x000fc80000400000 */
[----:B------:R-:W-:-:S05]  /*a640*/  FFMA R0, R39, R185, R0 ;  /* 0x000000b927007223 */ /* 0x000fca0000000000 */
[----:B------:R-:W-:-:S05]  /*a650*/  F2FP.BF16.F32.PACK_AB R0, RZ, R0 ;  /* 0x00000000ff00723e */ /* 0x000fca00000010ff */
[----:B------:R0:W-:Y:S01]  /*a660*/  STG.E.U16 desc[UR40][R120.64+0x132], R0 ;  /* 0x0001320078007986 */ /* 0x0001e2000c101528 */
[----:B------:R-:W-:Y:S05]  /*a670*/  BRA `(.L_x_344) ;  /* 0x0000002c00447947 */ /* 0x000fea0003800000 */
.L_x_29:
[----:B------:R-:W-:Y:S01]  /*a680*/  ULDC.64 UR4, c[0x0][0x5c0] ;  /* 0x0001700000047ab9 */ /* 0x000fe20000000a00 */
[-C--:B------:R-:W-:Y:S01]  /*a690*/  FMUL R168, R168, R185.reuse ;  /* 0x000000b9a8a87220 */ /* 0x080fe20000400000 */
[----:B------:R-:W-:Y:S01]  /*a6a0*/  LEA R4, P2, R8, UR4, 0x1 ;  /* 0x0000000408047c11 */ /* 0x000fe2000f8408ff */
[----:B------:R-:W-:Y:S01]  /*a6b0*/  IMAD.SHL.U32 R11, R12, 0x10, RZ ;  /* 0x000000100c0b7824 */ /* 0x000fe200078e00ff */
[----:B------:R-:W-:Y:S01]  /*a6c0*/  ISETP.GT.AND P3, PT, R3, 0x1, PT ;  /* 0x000000010300780c */ /* 0x000fe20003f64270 */
[-C--:B------:R-:W-:Y:S01]  /*a6d0*/  FMUL R169, R169, R185.reuse ;  /* 0x000000b9a9a97220 */ /* 0x080fe20000400000 */
[----:B------:R-:W-:Y:S01]  /*a6e0*/  F2FP.BF16.F32.PACK_AB R168, RZ, R168 ;  /* 0x000000a8ffa8723e */ /* 0x000fe200000010ff */
[-C--:B------:R-:W-:Y:S01]  /*a6f0*/  FMUL R170, R170, R185.reuse ;  /* 0x000000b9aaaa7220 */ /* 0x080fe20000400000 */
[----:B------:R-:W-:Y:S01]  /*a700*/  LEA.HI.X R5, R8, UR5, R199, 0x1, P2 ;  /* 0x0000000508057c11 */ /* 0x000fe200090f0cc7 */
[-C--:B------:R-:W-:Y:S01]  /*a710*/  FMUL R171, R171, R185.reuse ;  /* 0x000000b9abab7220 */ /* 0x080fe20000400000 */
[----:B------:R-:W-:Y:S01]  /*a720*/  ISETP.GT.AND P2, PT, R0, 0x8, P0 ;  /* 0x000000080000780c */ /* 0x000fe20000744270 */
[-C--:B------:R-:W-:Y:S01]  /*a730*/  FMUL R172, R172, R185.reuse ;  /* 0x000000b9acac7220 */ /* 0x080fe20000400000 */
[C---:B------:R-:W-:Y:S01]  /*a740*/  ISETP.GT.AND P4, PT, R0.reuse, 0x8, P3 ;  /* 0x000000080000780c */ /* 0x040fe20001f84270 */
[----:B------:R-:W-:Y:S01]  /*a750*/  @P1 STG.E.U16 desc[UR40][R4.64], R168 ;  /* 0x000000a804001986 */ /* 0x000fe2000c101528 */
[----:B------:R-:W-:Y:S01]  /*a760*/  ISETP.GT.AND P1, PT, R0, RZ, P3 ;  /* 0x000000ff0000720c */ /* 0x000fe20001f24270 */
[-C--:B------:R-:W-:Y:S01]  /*a770*/  FMUL R173, R173, R185.reuse ;  /* 0x000000b9adad7220 */ /* 0x080fe20000400000 */
[----:B------:R-:W-:Y:S01]  /*a780*/  SHF.L.U64.HI R9, R12, 0x4, R13 ;  /* 0x000000040c097819 */ /* 0x000fe2000001020d */
[-C--:B------:R-:W-:Y:S01]  /*a790*/  FMUL R174, R174, R185.reuse ;  /* 0x000000b9aeae7220 */ /* 0x080fe20000400000 */
[----:B------:R-:W-:Y:S01]  /*a7a0*/  IADD3 R6, P3, R11, R4, RZ ;  /* 0x000000040b067210 */ /* 0x000fe20007f7e0ff */
[----:B------:R-:W-:Y:S01]  /*a7b0*/  FMUL R175, R175, R185 ;  /* 0x000000b9afaf7220 */ /* 0x000fe20000400000 */
[----:B------:R-:W-:Y:S01]  /*a7c0*/  F2FP.BF16.F32.PACK_AB R169, RZ, R169 ;  /* 0x000000a9ffa9723e */ /* 0x000fe200000010ff */
[----:B------:R-:W-:Y:S01]  /*a7d0*/  FMUL R176, R176, R185 ;  /* 0x000000b9b0b07220 */ /* 0x000fe20000400000 */
[----:B------:R-:W-:Y:S01]  /*a7e0*/  F2FP.BF16.F32.PACK_AB R170, RZ, R170 ;  /* 0x000000aaffaa723e */ /* 0x000fe200000010ff */
[----:B------:R-:W-:Y:S01]  /*a7f0*/  IMAD.X R7, R9, 0x1, R5, P3 ;  /* 0x0000000109077824 */ /* 0x000fe200018e0605 */
[----:B------:R-:W-:Y:S01]  /*a800*/  F2FP.BF16.F32.PACK_AB R171, RZ, R171 ;  /* 0x000000abffab723e */ /* 0x000fe200000010ff */
[----:B------:R-:W-:Y:S01]  /*a810*/  IMAD R13, R13, 0xf0, RZ ;  /* 0x000000f00d0d7824 */ /* 0x000fe200078e02ff */
[----:B------:R-:W-:Y:S01]  /*a820*/  F2FP.BF16.F32.PACK_AB R172, RZ, R172 ;  /* 0x000000acffac723e */ /* 0x000fe200000010ff */
[----:B------:R-:W-:Y:S01]  /*a830*/  @P1 STG.E.U16 desc[UR40][R4.64+0x2], R169 ;  /* 0x000002a904001986 */ /* 0x000fe2000c101528 */
[C---:B------:R-:W-:Y:S01]  /*a840*/  ISETP.GT.AND P1, PT, R3.reuse, 0x8, PT ;  /* 0x000000080300780c */ /* 0x040fe20003f24270 */
[----:B------:R-:W-:Y:S01]  /*a850*/  IMAD.WIDE.U32 R20, R12, 0xf0, R6 ;  /* 0x000000f00c147825 */ /* 0x000fe200078e0006 */
[----:B------:R-:W-:Y:S01]  /*a860*/  F2FP.BF16.F32.PACK_AB R173, RZ, R173 ;  /* 0x000000adffad723e */ /* 0x000fe200000010ff */
[----:B------:R-:W-:Y:S01]  /*a870*/  @P2 STG.E.U16 desc[UR40][R6.64], R170 ;  /* 0x000000aa06002986 */ /* 0x000fe2000c101528 */
[----:B------:R-:W-:Y:S01]  /*a880*/  ISETP.GT.AND P2, PT, R3, 0x9, PT ;  /* 0x000000090300780c */ /* 0x000fe20003f44270 */
[----:B------:R-:W-:Y:S01]  /*a890*/  IMAD.IADD R21, R21, 0x1, R13 ;  /* 0x0000000115157824 */ /* 0x000fe200078e020d */
[C---:B------:R-:W-:Y:S01]  /*a8a0*/  ISETP.GT.AND P3, PT, R0.reuse, RZ, P1 ;  /* 0x000000ff0000720c */ /* 0x040fe20000f64270 */
[----:B------:R-:W-:Y:S01]  /*a8b0*/  @P4 STG.E.U16 desc[UR40][R6.64+0x2], R171 ;  /* 0x000002ab06004986 */ /* 0x000fe2000c101528 */
[----:B------:R-:W-:Y:S01]  /*a8c0*/  ISETP.GT.AND P4, PT, R0, RZ, P2 ;  /* 0x000000ff0000720c */ /* 0x000fe20001784270 */
[-C--:B------:R-:W-:Y:S01]  /*a8d0*/  FMUL R177, R177, R185.reuse ;  /* 0x000000b9b1b17220 */ /* 0x080fe20000400000 */
[----:B------:R-:W-:Y:S01]  /*a8e0*/  F2FP.BF16.F32.PACK_AB R174, RZ, R174 ;  /* 0x000000aeffae723e */ /* 0x000fe200000010ff */
[----:B------:R-:W-:Y:S01]  /*a8f0*/  FMUL R178, R178, R185 ;  /* 0x000000b9b2b27220 */ /* 0x000fe20000400000 */
[----:B------:R-:W-:Y:S01]  /*a900*/  F2FP.BF16.F32.PACK_AB R175, RZ, R175 ;  /* 0x000000afffaf723e */ /* 0x000fe200000010ff */
[-C--:B------:R-:W-:Y:S01]  /*a910*/  FMUL R179, R179, R185.reuse ;  /* 0x000000b9b3b37220 */ /* 0x080fe20000400000 */
[----:B------:R-:W-:Y:S01]  /*a920*/  F2FP.BF16.F32.PACK_AB R176, RZ, R176 ;  /* 0x000000b0ffb0723e */ /* 0x000fe200000010ff */
[----:B------:R-:W-:Y:S01]  /*a930*/  FMUL R180, R180, R185 ;  /* 0x000000b9b4b47220 */ /* 0x000fe20000400000 */
[----:B------:R-:W-:Y:S01]  /*a940*/  F2FP.BF16.F32.PACK_AB R177, RZ, R177 ;  /* 0x000000b1ffb1723e */ /* 0x000fe200000010ff */
[-C--:B------:R-:W-:Y:S01]  /*a950*/  FMUL R181, R181, R185.reuse ;  /* 0x000000b9b5b57220 */ /* 0x080fe20000400000 */
[----:B------:R-:W-:Y:S01]  /*a960*/  F2FP.BF16.F32.PACK_AB R178, RZ, R178 ;  /* 0x000000b2ffb2723e */ /* 0x000fe200000010ff */
[----:B------:R-:W-:Y:S01]  /*a970*/  @P3 STG.E.U16 desc[UR40][R4.64+0x10], R172 ;  /* 0x000010ac04003986 */ /* 0x000fe2000c101528 */
[----:B------:R-:W-:Y:S01]  /*a980*/  ISETP.GT.AND P3, PT, R0, 0x8, P1 ;  /* 0x000000080000780c */ /* 0x000fe20000f64270 */
[----:B------:R-:W-:Y:S01]  /*a990*/  FMUL R182, R182, R185 ;  /* 0x000000b9b6b67220 */ /* 0x000fe20000400000 */
[----:B------:R-:W-:Y:S01]  /*a9a0*/  F2FP.BF16.F32.PACK_AB R179, RZ, R179 ;  /* 0x000000b3ffb3723e */ /* 0x000fe200000010ff */
[----:B------:R-:W-:Y:S01]  /*a9b0*/  @P4 STG.E.U16 desc[UR40][R4.64+0x12], R173 ;  /* 0x000012ad04004986 */ /* 0x000fe2000c101528 */
[----:B------:R-:W-:Y:S01]  /*a9c0*/  ISETP.GT.AND P4, PT, R0, 0x8, P2 ;  /* 0x000000080000780c */ /* 0x000fe20001784270 */
[-C--:B------:R-:W-:Y:S01]  /*a9d0*/  FMUL R183, R183, R185.reuse ;  /* 0x000000b9b7b77220 */ /* 0x080fe20000400000 */
[----:B------:R-:W-:Y:S01]  /*a9e0*/  F2FP.BF16.F32.PACK_AB R180, RZ, R180 ;  /* 0x000000b4ffb4723e */ /* 0x000fe200000010ff */
[-C--:B------:R-:W-:Y:S01]  /*a9f0*/  FMUL R152, R152, R185.reuse ;  /* 0x000000b998987220 */ /* 0x080fe20000400000 */
[----:B------:R-:W-:Y:S01]  /*aa00*/  P2R R8, PR, RZ, 0x2 ;  /* 0x00000002ff087803 */ /* 0x000fe20000000000 */
[----:B------:R-:W-:Y:S01]  /*aa10*/  FMUL R153, R153, R185 ;  /* 0x000000b999997220 */ /* 0x000fe20000400000 */
[----:B------:R-:W-:Y:S01]  /*aa20*/  F2FP.BF16.F32.PACK_AB R181, RZ, R181 ;  /* 0x000000b5ffb5723e */ /* 0x000fe200000010ff */
[-C--:B------:R-:W-:Y:S01]  /*aa30*/  FMUL R154, R154, R185.reuse ;  /* 0x000000b99a9a7220 */ /* 0x080fe20000400000 */
[----:B------:R-:W-:Y:S01]  /*aa40*/  F2FP.BF16.F32.PACK_AB R182, RZ, R182 ;  /* 0x000000b6ffb6723e */ /* 0x000fe200000010ff */
[----:B------:R-:W-:Y:S01]  /*aa50*/  @P3 STG.E.U16 desc[UR40][R6.64+0x10], R174 ;  /* 0x000010ae06003986 */ /* 0x000fe2000c101528 */
[----:B------:R-:W-:Y:S01]  /*aa60*/  ISETP.GT.AND P3, PT, R3, 0x10, PT ;  /* 0x000000100300780c */ /* 0x000fe20003f64270 */
[----:B------:R-:W-:Y:S01]  /*aa70*/  FMUL R155, R155, R185 ;  /* 0x000000b99b9b7220 */ /* 0x000fe20000400000 */
[----:B------:R-:W-:Y:S01]  /*aa80*/  F2FP.BF16.F32.PACK_AB R183, RZ, R183 ;  /* 0x000000b7ffb7723e */ /* 0x000fe200000010ff */
        /* <DEDUP_REMOVED lines=14> */
[----:B------:R-:W-:Y:S01]  /*ab70*/  @P4 STG.E.U16 desc[UR40][R4.64+0x20], R176 ;  /* 0x000020b004004986 */ /* 0x000fe2000c101528 */
[----:B------:R-:W-:Y:S01]  /*ab80*/  IADD3 R14, P4, R11, R20, RZ ;  /* 0x000000140b0e7210 */ /* 0x000fe20007f9e0ff */
[-C--:B------:R-:W-:Y:S01]  /*ab90*/  FMUL R162, R162, R185.reuse ;  /* 0x000000b9a2a27220 */ /* 0x080fe20000400000 */
[----:B------:R-:W-:Y:S01]  /*aba0*/  F2FP.BF16.F32.PACK_AB R158, RZ, R158 ;  /* 0x0000009eff9e723e */ /* 0x000fe200000010ff */
[----:B------:R-:W-:Y:S01]  /*abb0*/  FMUL R163, R163, R185 ;  /* 0x000000b9a3a37220 */ /* 0x000fe20000400000 */
[----:B------:R-:W-:Y:S01]  /*abc0*/  F2FP.BF16.F32.PACK_AB R159, RZ, R159 ;  /* 0x0000009fff9f723e */ /* 0x000fe200000010ff */
[--C-:B------:R-:W-:Y:S01]  /*abd0*/  IMAD.X R15, R9, 0x1, R21.reuse, P4 ;  /* 0x00000001090f7824 */ /* 0x100fe200020e0615 */
[----:B------:R-:W-:Y:S01]  /*abe0*/  ISETP.GT.AND P4, PT, R3, 0x11, PT ;  /* 0x000000110300780c */ /* 0x000fe20003f84270 */
[-C--:B------:R-:W-:Y:S01]  /*abf0*/  FMUL R164, R164, R185.reuse ;  /* 0x000000b9a4a47220 */ /* 0x080fe20000400000 */
[----:B------:R-:W-:Y:S01]  /*ac00*/  F2FP.BF16.F32.PACK_AB R160, RZ, R160 ;  /* 0x000000a0ffa0723e */ /* 0x000fe200000010ff */
[-C--:B------:R-:W-:Y:S01]  /*ac10*/  FMUL R165, R165, R185.reuse ;  /* 0x000000b9a5a57220 */ /* 0x080fe20000400000 */
[----:B------:R-:W-:Y:S01]  /*ac20*/  ISETP.GT.AND P5, PT, R0, RZ, P4 ;  /* 0x000000ff0000720c */ /* 0x000fe200027a4270 */
        /* <DEDUP_REMOVED lines=44> */
[-C--:B------:R-:W-:Y:S01]  /*aef0*/  FMUL R121, R121, R185.reuse ;  /* 0x000000b979797220 */ /* 0x080fe20000400000 */
        /* <DEDUP_REMOVED lines=29> */
[----:B------:R-:W-:Y:S01]  /*b0d0*/  FMUL R135, R135, R185 ;  /* 0x000000b987877220 */ /* 0x000fe20000400000 */
[----:B------:R-:W-:Y:S01]  /*b0e0*/  F2FP.BF16.F32.PACK_AB R129, RZ, R129 ;  /* 0x00000081ff81723e */ /* 0x000fe200000010ff */
[----:B------:R-:W-:Y:S01]  /*b0f0*/  @P1 STG.E.U16 desc[UR40][R4.64+0x32], R181 ;  /* 0x000032b504001986 */ /* 0x000fe2000c101528 */
[----:B------:R-:W-:Y:S01]  /*b100*/  ISETP.GT.AND P1, PT, R0, 0x8, P5 ;  /* 0x000000080000780c */ /* 0x000fe20002f24270 */
[-C--:B------:R-:W-:Y:S01]  /*b110*/  FMUL R104, R104, R185.reuse ;  /* 0x000000b968687220 */ /* 0x080fe20000400000 */
[----:B------:R-:W-:Y:S01]  /*b120*/  F2FP.BF16.F32.PACK_AB R128, RZ, R128 ;  /* 0x00000080ff80723e */ /* 0x000fe200000010ff */
[-C--:B------:R-:W-:Y:S01]  /*b130*/  FMUL R105, R105, R185.reuse ;  /* 0x000000b969697220 */ /* 0x080fe20000400000 */
[----:B------:R-:W-:Y:S01]  /*b140*/  F2FP.BF16.F32.PACK_AB R130, RZ, R130 ;  /* 0x00000082ff82723e */ /* 0x000fe200000010ff */
[----:B------:R-:W-:Y:S01]  /*b150*/  FMUL R106, R106, R185 ;  /* 0x000000b96a6a7220 */ /* 0x000fe20000400000 */
[----:B------:R-:W-:Y:S01]  /*b160*/  F2FP.BF16.F32.PACK_AB R131, RZ, R131 ;  /* 0x00000083ff83723e */ /* 0x000fe200000010ff */
[----:B------:R-:W-:Y:S01]  /*b170*/  FMUL R107, R107, R185 ;  /* 0x000000b96b6b7220 */ /* 0x000fe20000400000 */
[----:B------:R-:W-:Y:S01]  /*b180*/  F2FP.BF16.F32.PACK_AB R133, RZ, R133 ;  /* 0x00000085ff85723e */ /* 0x000fe200000010ff */
[-C--:B------:R-:W-:Y:S01]  /*b190*/  FMUL R108, R108, R185.reuse ;  /* 0x000000b96c6c7220 */ /* 0x080fe20000400000 */
        /* <DEDUP_REMOVED lines=19> */
[-C--:B------:R-:W-:Y:S01]  /*b2d0*/  FMUL R116, R116, R185.reuse ;  /* 0x000000b974747220 */ /* 0x080fe20000400000 */
        /* <DEDUP_REMOVED lines=11> */
[----:B------:R0:W-:Y:S01]  /*b390*/  @P1 STG.E.U16 desc[UR40][R20.64], R152 ;  /* 0x0000009814001986 */ /* 0x0001e2000c101528 */
[----:B------:R-:W-:Y:S01]  /*b3a0*/  ISETP.GT.AND P1, PT, R3, 0x1, PT ;  /* 0x000000010300780c */ /* 0x000fe20003f24270 */
[-C--:B------:R-:W-:Y:S01]  /*b3b0*/  FMUL R90, R90, R185.reuse ;  /* 0x000000b95a5a7220 */ /* 0x080fe20000400000 */
[----:B------:R-:W-:Y:S01]  /*b3c0*/  F2FP.BF16.F32.PACK_AB R114, RZ, R114 ;  /* 0x00000072ff72723e */ /* 0x000fe200000010ff */
        /* <DEDUP_REMOVED lines=14> */
[----:B------:R1:W-:Y:S01]  /*b4b0*/  @P1 STG.E.U16 desc[UR40][R20.64+0x2], R153 ;  /* 0x0000029914001986 */ /* 0x0003e2000c101528 */
[----:B------:R-:W-:Y:S01]  /*b4c0*/  ISETP.NE.AND P1, PT, R8, RZ, PT ;  /* 0x000000ff0800720c */ /* 0x000fe20003f25270 */
[----:B------:R-:W-:Y:S01]  /*b4d0*/  FMUL R98, R98, R185 ;  /* 0x000000b962627220 */ /* 0x000fe20000400000 */
[----:B------:R-:W-:Y:S01]  /*b4e0*/  F2FP.BF16.F32.PACK_AB R89, RZ, R89 ;  /* 0x00000059ff59723e */ /* 0x000fe200000010ff */
[----:B------:R-:W-:Y:S01]  /*b4f0*/  @P0 STG.E.U16 desc[UR40][R14.64], R154 ;  /* 0x0000009a0e000986 */ /* 0x000fe2000c101528 */
        /* <DEDUP_REMOVED lines=18> */
[C---:B------:R-:W-:Y:S01]  /*b620*/  ISETP.GT.AND P0, PT, R0.reuse, 0x80, P1 ;  /* 0x000000800000780c */ /* 0x040fe20000f04270 */
[-C--:B------:R-:W-:Y:S01]  /*b630*/  FMUL R75, R75, R185.reuse ;  /* 0x000000b94b4b7220 */ /* 0x080fe20000400000 */
        /* <DEDUP_REMOVED lines=11> */
[----:B------:R-:W-:Y:S01]  /*b6f0*/  @P0 STG.E.U16 desc[UR40][R20.64+0x10], R156 ;  /* 0x0000109c14000986 */ /* 0x000fe2000c101528 */
[C---:B------:R-:W-:Y:S01]  /*b700*/  ISETP.GT.AND P0, PT, R0.reuse, 0x80, P2 ;  /* 0x000000800000780c */ /* 0x040fe20001704270 */
[-C--:B------:R-:W-:Y:S01]  /*b710*/  FMUL R81, R81, R185.reuse ;  /* 0x000000b951517220 */ /* 0x080fe20000400000 */
[----:B------:R-:W-:Y:S01]  /*b720*/  ISETP.GT.AND P2, PT, R0, 0x88, P2 ;  /* 0x000000880000780c */ /* 0x000fe20001744270 */
        /* <DEDUP_REMOVED lines=13> */
[C---:B------:R-:W-:Y:S01]  /*b800*/  ISETP.GT.AND P3, PT, R0.reuse, 0x88, P3 ;  /* 0x000000880000780c */ /* 0x040fe20001f64270 */
[----:B------:R-:W-:Y:S01]  /*b810*/  @P1 STG.E.U16 desc[UR40][R14.64+0x10], R158 ;  /* 0x0000109e0e001986 */ /* 0x000fe2000c101528 */
[----:B------:R-:W-:Y:S01]  /*b820*/  ISETP.GT.AND P1, PT, R0, 0x80, P4 ;  /* 0x000000800000780c */ /* 0x000fe20002724270 */
[-C--:B------:R-:W-:Y:S01]  /*b830*/  FMUL R56, R56, R185.reuse ;  /* 0x000000b938387220 */ /* 0x080fe20000400000 */
[----:B------:R-:W-:Y:S01]  /*b840*/  ISETP.GT.AND P4, PT, R0, 0x88, P4 ;  /* 0x000000880000780c */ /* 0x000fe20002784270 */
[----:B------:R-:W-:Y:S01]  /*b850*/  @P2 STG.E.U16 desc[UR40][R14.64+0x12], R159 ;  /* 0x0000129f0e002986 */ /* 0x000fe2000c101528 */
[----:B------:R-:W-:Y:S01]  /*b860*/  ISETP.GT.AND P2, PT, R3, 0x20, PT ;  /* 0x000000200300780c */ /* 0x000fe20003f44270 */
        /* <DEDUP_REMOVED lines=10> */
[----:B------:R-:W-:Y:S01]  /*b910*/  FMUL R60, R60, R185 ;  /* 0x000000b93c3c7220 */ /* 0x000fe20000400000 */
[----:B------:R-:W-:Y:S01]  /*b920*/  ISETP.GT.AND P6, PT, R0, 0x88, P6 ;  /* 0x000000880000780c */ /* 0x000fe200037c4270 */
[----:B------:R-:W-:Y:S01]  /*b930*/  @P3 STG.E.U16 desc[UR40][R14.64+0x20], R162 ;  /* 0x000020a20e003986 */ /* 0x000fe2000c101528 */
[----:B------:R-:W-:Y:S01]  /*b940*/  F2FP.BF16.F32.PACK_AB R77, RZ, R77 ;  /* 0x0000004dff4d723e */ /* 0x000fe200000010ff */
[----:B------:R-:W-:Y:S01]  /*b950*/  FMUL R61, R61, R185 ;  /* 0x000000b93d3d7220 */ /* 0x000fe20000400000 */
[----:B------:R-:W-:Y:S01]  /*b960*/  F2FP.BF16.F32.PACK_AB R78, RZ, R78 ;  /* 0x0000004eff4e723e */ /* 0x000fe200000010ff */
[----:B------:R-:W-:Y:S01]  /*b970*/  @P4 STG.E.U16 desc[UR40][R14.64+0x22], R163 ;  /* 0x000022a30e004986 */ /* 0x000fe2000c101528 */
[----:B------:R-:W-:Y:S01]  /*b980*/  F2FP.BF16.F32.PACK_AB R79, RZ, R79 ;  /* 0x0000004fff4f723e */ /* 0x000fe200000010ff */
[----:B------:R-:W-:Y:S01]  /*b990*/  FMUL R62, R62, R185 ;  /* 0x000000b93e3e7220 */ /* 0x000fe20000400000 */
[----:B------:R-:W-:Y:S01]  /*b9a0*/  F2FP.BF16.F32.PACK_AB R80, RZ, R80 ;  /* 0x00000050ff50723e */ /* 0x000fe200000010ff */
[----:B------:R-:W-:Y:S01]  /*b9b0*/  @P0 STG.E.U16 desc[UR40][R20.64+0x30], R164 ;  /* 0x000030a414000986 */ /* 0x000fe2000c101528 */
[----:B------:R-:W-:Y:S01]  /*b9c0*/  ISETP.GT.AND P0, PT, R3, 0x21, PT ;  /* 0x000000210300780c */ /* 0x000fe20003f04270 */
[----:B0-----:R-:W-:Y:S01]  /*b9d0*/  @P1 IMAD.MOV.U32 R152, RZ, RZ, R20 ;  /* 0x000000ffff981224 */ /* 0x001fe200078e0014 */
[----:B------:R-:W-:Y:S01]  /*b9e0*/  F2FP.BF16.F32.PACK_AB R81, RZ, R81 ;  /* 0x00000051ff51723e */ /* 0x000fe200000010ff */
[----:B-1----:R-:W-:Y:S01]  /*b9f0*/  @P1 IMAD.MOV.U32 R153, RZ, RZ, R21 ;  /* 0x000000ffff991224 */ /* 0x002fe200078e0015 */
[C---:B------:R-:W-:Y:S01]  /*ba00*/  ISETP.GT.AND P3, PT, R0.reuse, RZ, P0 ;  /* 0x000000ff0000720c */ /* 0x040fe20000764270 */
[-C--:B------:R-:W-:Y:S01]  /*ba10*/  FMUL R63, R63, R185.reuse ;  /* 0x000000b93f3f7220 */ /* 0x080fe20000400000 */
[C---:B------:R-:W-:Y:S01]  /*ba20*/  ISETP.GT.AND P4, PT, R0.reuse, 0x8, P0 ;  /* 0x000000080000780c */ /* 0x040fe20000784270 */
[-C--:B------:R-:W-:Y:S01]  /*ba30*/  FMUL R65, R65, R185.reuse ;  /* 0x000000b941417220 */ /* 0x080fe20000400000 */
[----:B------:R-:W-:Y:S01]  /*ba40*/  @P1 STG.E.U16 desc[UR40][R152.64+0x32], R165 ;  /* 0x000032a598001986 */ /* 0x000fe2000c101528 */
[----:B------:R-:W-:Y:S01]  /*ba50*/  ISETP.GT.AND P1, PT, R0, RZ, P2 ;  /* 0x000000ff0000720c */ /* 0x000fe20001724270 */
[-C--:B------:R-:W-:Y:S01]  /*ba60*/  FMUL R64, R64, R185.reuse ;  /* 0x000000b940407220 */ /* 0x080fe20000400000 */
[----:B------:R-:W-:Y:S01]  /*ba70*/  ISETP.GT.AND P2, PT, R0, 0x8, P2 ;  /* 0x000000080000780c */ /* 0x000fe20001744270 */
[----:B------:R-:W-:Y:S01]  /*ba80*/  @P5 STG.E.U16 desc[UR40][R14.64+0x30], R166 ;  /* 0x000030a60e005986 */ /* 0x000fe2000c101528 */
[----:B------:R-:W-:Y:S01]  /*ba90*/  F2FP.BF16.F32.PACK_AB R82, RZ, R82 ;  /* 0x00000052ff52723e */ /* 0x000fe200000010ff */
[----:B------:R-:W-:Y:S01]  /*baa0*/  FMUL R66, R66, R185 ;  /* 0x000000b942427220 */ /* 0x000fe20000400000 */
[----:B------:R-:W-:Y:S01]  /*bab0*/  F2FP.BF16.F32.PACK_AB R83, RZ, R83 ;  /* 0x00000053ff53723e */ /* 0x000fe200000010ff */
[----:B------:R0:W-:Y:S01]  /*bac0*/  @P6 STG.E.U16 desc[UR40][R14.64+0x32], R167 ;  /* 0x000032a70e006986 */ /* 0x0001e2000c101528 */
        /* <DEDUP_REMOVED lines=8> */
[C---:B------:R-:W-:Y:S01]  /*bb50*/  ISETP.GT.AND P1, PT, R3.reuse, 0x28, PT ;  /* 0x000000280300780c */ /* 0x040fe20003f24270 */
[-C--:B------:R-:W-:Y:S01]  /*bb60*/  FMUL R68, R68, R185.reuse ;  /* 0x000000b944447220 */ /* 0x080fe20000400000 */
[----:B------:R-:W-:Y:S01]  /*bb70*/  F2FP.BF16.F32.PACK_AB R56, RZ, R56 ;  /* 0x00000038ff38723e */ /* 0x000fe200000010ff */
[----:B------:R1:W-:Y:S01]  /*bb80*/  @P2 STG.E.U16 desc[UR40][R6.64+0x40], R138 ;  /* 0x0000408a06002986 */ /* 0x0003e2000c101528 */
[----:B------:R-:W-:Y:S01]  /*bb90*/  ISETP.GT.AND P2, PT, R3, 0x29, PT ;  /* 0x000000290300780c */ /* 0x000fe20003f44270 */
[----:B0-----:R-:W-:Y:S01]  /*bba0*/  IMAD.WIDE.U32 R14, R12, 0xf0, R6 ;  /* 0x000000f00c0e7825 */ /* 0x001fe200078e0006 */
[C---:B------:R-:W-:Y:S01]  /*bbb0*/  ISETP.GT.AND P3, PT, R0.reuse, RZ, P1 ;  /* 0x000000ff0000720c */ /* 0x040fe20000f64270 */
[----:B------:R1:W-:Y:S01]  /*bbc0*/  @P4 STG.E.U16 desc[UR40][R6.64+0x42], R139 ;  /* 0x0000428b06004986 */ /* 0x0003e2000c101528 */
[----:B------:R-:W-:Y:S01]  /*bbd0*/  ISETP.GT.AND P4, PT, R0, RZ, P2 ;  /* 0x000000ff0000720c */ /* 0x000fe20001784270 */
[----:B------:R-:W-:Y:S01]  /*bbe0*/  IMAD.IADD R13, R13, 0x1, R15 ;  /* 0x000000010d0d7824 */ /* 0x000fe200078e020f */
[----:B------:R-:W-:Y:S01]  /*bbf0*/  P2R R17, PR, RZ, 0x2 ;  /* 0x00000002ff117803 */ /* 0x000fe20000000000 */
[----:B------:R-:W-:Y:S01]  /*bc00*/  IMAD.MOV.U32 R12, RZ, RZ, R14 ;  /* 0x000000ffff0c7224 */ /* 0x000fe200078e000e */
[----:B------:R-:W-:Y:S01]  /*bc10*/  P2R R10, PR, RZ, 0x4 ;  /* 0x00000004ff0a7803 */ /* 0x000fe20000000000 */
[----:B------:R-:W-:Y:S01]  /*bc20*/  FMUL R70, R70, R185 ;  /* 0x000000b946467220 */ /* 0x000fe20000400000 */
[----:B------:R-:W-:Y:S01]  /*bc30*/  F2FP.BF16.F32.PACK_AB R57, RZ, R57 ;  /* 0x00000039ff39723e */ /* 0x000fe200000010ff */
[-C--:B------:R-:W-:Y:S01]  /*bc40*/  FMUL R71, R71, R185.reuse ;  /* 0x000000b947477220 */ /* 0x080fe20000400000 */
[----:B------:R-:W-:Y:S01]  /*bc50*/  F2FP.BF16.F32.PACK_AB R58, RZ, R58 ;  /* 0x0000003aff3a723e */ /* 0x000fe200000010ff */
[----:B------:R-:W-:Y:S01]  /*bc60*/  FMUL R40, R40, R185 ;  /* 0x000000b928287220 */ /* 0x000fe20000400000 */
[----:B------:R-:W-:Y:S01]  /*bc70*/  F2FP.BF16.F32.PACK_AB R59, RZ, R59 ;  /* 0x0000003bff3b723e */ /* 0x000fe200000010ff */
[----:B------:R1:W-:Y:S01]  /*bc80*/  @P3 STG.E.U16 desc[UR40][R4.64+0x50], R140 ;  /* 0x0000508c04003986 */ /* 0x0003e2000c101528 */
[C---:B------:R-:W-:Y:S01]  /*bc90*/  ISETP.GT.AND P3, PT, R0.reuse, 0x8, P1 ;  /* 0x000000080000780c */ /* 0x040fe20000f64270 */
[-C--:B------:R-:W-:Y:S01]  /*bca0*/  FMUL R41, R41, R185.reuse ;  /* 0x000000b929297220 */ /* 0x080fe20000400000 */
[----:B------:R-:W-:Y:S01]  /*bcb0*/  F2FP.BF16.F32.PACK_AB R60, RZ, R60 ;  /* 0x0000003cff3c723e */ /* 0x000fe200000010ff */
[----:B------:R1:W-:Y:S01]  /*bcc0*/  @P4 STG.E.U16 desc[UR40][R4.64+0x52], R141 ;  /* 0x0000528d04004986 */ /* 0x0003e2000c101528 */
[----:B------:R-:W-:Y:S01]  /*bcd0*/  ISETP.GT.AND P4, PT, R0, 0x8, P2 ;  /* 0x000000080000780c */ /* 0x000fe20001784270 */
        /* <DEDUP_REMOVED lines=8> */
[----:B------:R1:W-:Y:S01]  /*bd60*/  @P3 STG.E.U16 desc[UR40][R6.64+0x50], R142 ;  /* 0x0000508e06003986 */ /* 0x0003e2000c101528 */
[----:B------:R-:W-:Y:S01]  /*bd70*/  ISETP.GT.AND P3, PT, R3, 0x30, PT ;  /* 0x000000300300780c */ /* 0x000fe20003f64270 */
[-C--:B------:R-:W-:Y:S01]  /*bd80*/  FMUL R46, R46, R185.reuse ;  /* 0x000000b92e2e7220 */ /* 0x080fe20000400000 */
[----:B------:R-:W-:Y:S01]  /*bd90*/  F2FP.BF16.F32.PACK_AB R64, RZ, R64 ;  /* 0x00000040ff40723e */ /* 0x000fe200000010ff */
[----:B------:R1:W-:Y:S01]  /*bda0*/  @P4 STG.E.U16 desc[UR40][R6.64+0x52], R143 ;  /* 0x0000528f06004986 */ /* 0x0003e2000c101528 */
[----:B------:R-:W-:Y:S01]  /*bdb0*/  ISETP.GT.AND P4, PT, R0, RZ, P3 ;  /* 0x000000ff0000720c */ /* 0x000fe20001f84270 */
        /* <DEDUP_REMOVED lines=10> */
[----:B------:R-:W-:Y:S01]  /*be60*/  FMUL R52, R52, R185 ;  /* 0x000000b934347220 */ /* 0x000fe20000400000 */
[----:B------:R-:W-:Y:S01]  /*be70*/  F2FP.BF16.F32.PACK_AB R71, RZ, R71 ;  /* 0x00000047ff47723e */ /* 0x000fe200000010ff */
[----:B------:R1:W-:Y:S01]  /*be80*/  @P4 STG.E.U16 desc[UR40][R4.64+0x60], R144 ;  /* 0x0000609004004986 */ /* 0x0003e2000c101528 */
[----:B------:R-:W-:Y:S01]  /*be90*/  IADD3 R8, P4, R11, R14, RZ ;  /* 0x0000000e0b087210 */ /* 0x000fe20007f9e0ff */
[-C--:B------:R-:W-:Y:S01]  /*bea0*/  FMUL R53, R53, R185.reuse ;  /* 0x000000b935357220 */ /* 0x080fe20000400000 */
[----:B------:R-:W-:Y:S01]  /*beb0*/  F2FP.BF16.F32.PACK_AB R40, RZ, R40 ;  /* 0x00000028ff28723e */ /* 0x000fe200000010ff */
[----:B------:R-:W-:Y:S01]  /*bec0*/  FMUL R54, R54, R185 ;  /* 0x000000b936367220 */ /* 0x000fe20000400000 */
[----:B------:R-:W-:Y:S01]  /*bed0*/  F2FP.BF16.F32.PACK_AB R41, RZ, R41 ;  /* 0x00000029ff29723e */ /* 0x000fe200000010ff */
[----:B------:R-:W-:Y:S01]  /*bee0*/  IMAD.X R9, R9, 0x1, R13, P4 ;  /* 0x0000000109097824 */ /* 0x000fe200020e060d */
        /* <DEDUP_REMOVED lines=38> */
[----:B------:R-:W-:-:S02]  /*c150*/  F2FP.BF16.F32.PACK_AB R25, RZ, R25 ;  /* 0x00000019ff19723e */ /* 0x000fc400000010ff */
[----:B------:R-:W-:Y:S02]  /*c160*/  F2FP.BF16.F32.PACK_AB R26, RZ, R26 ;  /* 0x0000001aff1a723e */ /* 0x000fe400000010ff */
[----:B------:R-:W-:Y:S02]  /*c170*/  F2FP.BF16.F32.PACK_AB R27, RZ, R27 ;  /* 0x0000001bff1b723e */ /* 0x000fe400000010ff */
[----:B------:R-:W-:Y:S01]  /*c180*/  F2FP.BF16.F32.PACK_AB R28, RZ, R28 ;  /* 0x0000001cff1c723e */ /* 0x000fe200000010ff */
[----:B------:R1:W-:Y:S01]  /*c190*/  @P5 STG.E.U16 desc[UR40][R6.64+0x62], R147 ;  /* 0x0000629306005986 */ /* 0x0003e2000c101528 */
[----:B------:R-:W-:Y:S02]  /*c1a0*/  ISETP.GT.AND P5, PT, R3, 0x38, PT ;  /* 0x000000380300780c */ /* 0x000fe40003fa4270 */
[----:B------:R-:W-:Y:S02]  /*c1b0*/  F2FP.BF16.F32.PACK_AB R29, RZ, R29 ;  /* 0x0000001dff1d723e */ /* 0x000fe400000010ff */
[----:B------:R-:W-:-:S02]  /*c1c0*/  ISETP.GT.AND P6, PT, R0, RZ, P5 ;  /* 0x000000ff0000720c */ /* 0x000fc40002fc4270 */
[----:B------:R-:W-:Y:S02]  /*c1d0*/  F2FP.BF16.F32.PACK_AB R30, RZ, R30 ;  /* 0x0000001eff1e723e */ /* 0x000fe400000010ff */
[----:B------:R-:W-:Y:S02]  /*c1e0*/  F2FP.BF16.F32.PACK_AB R31, RZ, R31 ;  /* 0x0000001fff1f723e */ /* 0x000fe400000010ff */
[----:B------:R-:W-:Y:S02]  /*c1f0*/  F2FP.BF16.F32.PACK_AB R32, RZ, R32 ;  /* 0x00000020ff20723e */ /* 0x000fe400000010ff */
[----:B------:R-:W-:Y:S02]  /*c200*/  F2FP.BF16.F32.PACK_AB R33, RZ, R33 ;  /* 0x00000021ff21723e */ /* 0x000fe400000010ff */
[----:B------:R-:W-:Y:S02]  /*c210*/  F2FP.BF16.F32.PACK_AB R34, RZ, R34 ;  /* 0x00000022ff22723e */ /* 0x000fe400000010ff */
[----:B------:R-:W-:Y:S01]  /*c220*/  F2FP.BF16.F32.PACK_AB R35, RZ, R35 ;  /* 0x00000023ff23723e */ /* 0x000fe200000010ff */
[----:B------:R1:W-:Y:S01]  /*c230*/  @P6 STG.E.U16 desc[UR40][R4.64+0x70], R148 ;  /* 0x0000709404006986 */ /* 0x0003e2000c101528 */
[----:B------:R-:W-:-:S02]  /*c240*/  ISETP.GT.AND P6, PT, R3, 0x39, PT ;  /* 0x000000390300780c */ /* 0x000fc40003fc4270 */
[----:B------:R-:W-:Y:S02]  /*c250*/  F2FP.BF16.F32.PACK_AB R36, RZ, R36 ;  /* 0x00000024ff24723e */ /* 0x000fe400000010ff */
[----:B------:R-:W-:Y:S02]  /*c260*/  ISETP.GT.AND P1, PT, R0, RZ, P6 ;  /* 0x000000ff0000720c */ /* 0x000fe40003724270 */
[----:B------:R-:W-:Y:S02]  /*c270*/  F2FP.BF16.F32.PACK_AB R37, RZ, R37 ;  /* 0x00000025ff25723e */ /* 0x000fe400000010ff */
[----:B------:R-:W-:Y:S02]  /*c280*/  F2FP.BF16.F32.PACK_AB R38, RZ, R38 ;  /* 0x00000026ff26723e */ /* 0x000fe400000010ff */
[----:B------:R-:W-:-:S07]  /*c290*/  F2FP.BF16.F32.PACK_AB R39, RZ, R39 ;  /* 0x00000027ff27723e */ /* 0x000fce00000010ff */
[----:B------:R1:W-:Y:S01]  /*c2a0*/  @P1 STG.E.U16 desc[UR40][R4.64+0x72], R149 ;  /* 0x0000729504001986 */ /* 0x0003e2000c101528 */
[----:B------:R-:W-:-:S13]  /*c2b0*/  ISETP.GT.AND P1, PT, R0, 0x8, P5 ;  /* 0x000000080000780c */ /* 0x000fda0002f24270 */
[----:B------:R1:W-:Y:S01]  /*c2c0*/  @P1 STG.E.U16 desc[UR40][R6.64+0x70], R150 ;  /* 0x0000709606001986 */ /* 0x0003e2000c101528 */
[----:B------:R-:W-:-:S13]  /*c2d0*/  ISETP.GT.AND P1, PT, R0, 0x8, P6 ;  /* 0x000000080000780c */ /* 0x000fda0003724270 */
[----:B------:R1:W-:Y:S01]  /*c2e0*/  @P1 STG.E.U16 desc[UR40][R6.64+0x72], R151 ;  /* 0x0000729706001986 */ /* 0x0003e2000c101528 */
[----:B------:R-:W-:-:S04]  /*c2f0*/  ISETP.GT.AND P1, PT, R3, 0x20, PT ;  /* 0x000000200300780c */ /* 0x000fc80003f24270 */
[C---:B------:R-:W-:Y:S02]  /*c300*/  ISETP.GT.AND P2, PT, R0.reuse, 0x80, P1 ;  /* 0x000000800000780c */ /* 0x040fe40000f44270 */
[----:B------:R-:W-:-:S11]  /*c310*/  ISETP.GT.AND P1, PT, R0, 0x88, P1 ;  /* 0x000000880000780c */ /* 0x000fd60000f24270 */
[----:B------:R1:W-:Y:S01]  /*c320*/  @P2 STG.E.U16 desc[UR40][R12.64+0x40], R120 ;  /* 0x000040780c002986 */ /* 0x0003e2000c101528 */
[C---:B------:R-:W-:Y:S02]  /*c330*/  ISETP.GT.AND P2, PT, R0.reuse, 0x80, P0 ;  /* 0x000000800000780c */ /* 0x040fe40000744270 */
[----:B------:R-:W-:-:S11]  /*c340*/  ISETP.GT.AND P0, PT, R0, 0x88, P0 ;  /* 0x000000880000780c */ /* 0x000fd60000704270 */
[----:B------:R1:W-:Y:S01]  /*c350*/  @P2 STG.E.U16 desc[UR40][R12.64+0x42], R121 ;  /* 0x000042790c002986 */ /* 0x0003e2000c101528 */
[----:B------:R-:W-:-:S03]  /*c360*/  ISETP.NE.AND P2, PT, R10, RZ, PT ;  /* 0x000000ff0a00720c */ /* 0x000fc60003f45270 */
[----:B------:R1:W-:Y:S01]  /*c370*/  @P1 STG.E.U16 desc[UR40][R8.64+0x40], R122 ;  /* 0x0000407a08001986 */ /* 0x0003e2000c101528 */
[----:B------:R-:W-:-:S03]  /*c380*/  ISETP.NE.AND P1, PT, R17, RZ, PT ;  /* 0x000000ff1100720c */ /* 0x000fc60003f25270 */
[----:B------:R1:W-:Y:S01]  /*c390*/  @P0 STG.E.U16 desc[UR40][R8.64+0x42], R123 ;  /* 0x0000427b08000986 */ /* 0x0003e2000c101528 */
[C---:B------:R-:W-:Y:S02]  /*c3a0*/  ISETP.GT.AND P0, PT, R0.reuse, 0x80, P1 ;  /* 0x000000800000780c */ /* 0x040fe40000f04270 */
[----:B------:R-:W-:-:S11]  /*c3b0*/  ISETP.GT.AND P1, PT, R0, 0x88, P1 ;  /* 0x000000880000780c */ /* 0x000fd60000f24270 */
[----:B------:R1:W-:Y:S01]  /*c3c0*/  @P0 STG.E.U16 desc[UR40][R12.64+0x50], R124 ;  /* 0x0000507c0c000986 */ /* 0x0003e2000c101528 */
[C---:B------:R-:W-:Y:S02]  /*c3d0*/  ISETP.GT.AND P0, PT, R0.reuse, 0x80, P2 ;  /* 0x000000800000780c */ /* 0x040fe40001704270 */
[----:B------:R-:W-:-:S11]  /*c3e0*/  ISETP.GT.AND P2, PT, R0, 0x88, P2 ;  /* 0x000000880000780c */ /* 0x000fd60001744270 */
[----:B------:R1:W-:Y:S01]  /*c3f0*/  @P0 STG.E.U16 desc[UR40][R12.64+0x52], R125 ;  /* 0x0000527d0c000986 */ /* 0x0003e2000c101528 */
[C---:B------:R-:W-:Y:S02]  /*c400*/  ISETP.GT.AND P0, PT, R0.reuse, 0x80, P4 ;  /* 0x000000800000780c */ /* 0x040fe40002704270 */
[C---:B------:R-:W-:Y:S01]  /*c410*/  ISETP.GT.AND P4, PT, R0.reuse, 0x88, P4 ;  /* 0x000000880000780c */ /* 0x040fe20002784270 */
[----:B------:R1:W-:Y:S01]  /*c420*/  @P1 STG.E.U16 desc[UR40][R8.64+0x50], R126 ;  /* 0x0000507e08001986 */ /* 0x0003e2000c101528 */
[C---:B------:R-:W-:Y:S02]  /*c430*/  ISETP.GT.AND P1, PT, R0.reuse, 0x80, P3 ;  /* 0x000000800000780c */ /* 0x040fe40001f24270 */
[----:B------:R-:W-:Y:S01]  /*c440*/  ISETP.GT.AND P3, PT, R0, 0x88, P3 ;  /* 0x000000880000780c */ /* 0x000fe20001f64270 */
[----:B------:R1:W-:Y:S01]  /*c450*/  @P2 STG.E.U16 desc[UR40][R8.64+0x52], R127 ;  /* 0x0000527f08002986 */ /* 0x0003e2000c101528 */
[----:B------:R-:W-:-:S05]  /*c460*/  ISETP.GT.AND P2, PT, R3, 0x40, PT ;  /* 0x000000400300780c */ /* 0x000fca0003f44270 */
[----:B------:R1:W-:Y:S01]  /*c470*/  @P0 STG.E.U16 desc[UR40][R12.64+0x62], R129 ;  /* 0x000062810c000986 */ /* 0x0003e2000c101528 */
[C---:B------:R-:W-:Y:S02]  /*c480*/  ISETP.GT.AND P0, PT, R0.reuse, 0x80, P6 ;  /* 0x000000800000780c */ /* 0x040fe40003704270 */
[C---:B------:R-:W-:Y:S01]  /*c490*/  ISETP.GT.AND P6, PT, R0.reuse, 0x88, P6 ;  /* 0x000000880000780c */ /* 0x040fe200037c4270 */
[----:B------:R1:W-:Y:S01]  /*c4a0*/  @P1 STG.E.U16 desc[UR40][R12.64+0x60], R128 ;  /* 0x000060800c001986 */ /* 0x0003e2000c101528 */
[C---:B------:R-:W-:Y:S02]  /*c4b0*/  ISETP.GT.AND P1, PT, R0.reuse, 0x80, P5 ;  /* 0x000000800000780c */ /* 0x040fe40002f24270 */
[----:B------:R-:W-:Y:S01]  /*c4c0*/  ISETP.GT.AND P5, PT, R0, 0x88, P5 ;  /* 0x000000880000780c */ /* 0x000fe20002fa4270 */
[----:B------:R1:W-:Y:S04]  /*c4d0*/  @P3 STG.E.U16 desc[UR40][R8.64+0x60], R130 ;  /* 0x0000608208003986 */ /* 0x0003e8000c101528 */
[----:B------:R1:W-:Y:S04]  /*c4e0*/  @P4 STG.E.U16 desc[UR40][R8.64+0x62], R131 ;  /* 0x0000628308004986 */ /* 0x0003e8000c101528 */
[----:B------:R1:W-:Y:S01]  /*c4f0*/  @P0 STG.E.U16 desc[UR40][R12.64+0x72], R133 ;  /* 0x000072850c000986 */ /* 0x0003e2000c101528 */
[----:B------:R-:W-:-:S03]  /*c500*/  ISETP.GT.AND P0, PT, R3, 0x41, PT ;  /* 0x000000410300780c */ /* 0x000fc60003f04270 */
[----:B------:R1:W-:Y:S01]  /*c510*/  @P1 STG.E.U16 desc[UR40][R12.64+0x70], R132 ;  /* 0x000070840c001986 */ /* 0x0003e2000c101528 */
[C---:B------:R-:W-:Y:S02]  /*c520*/  ISETP.GT.AND P1, PT, R0.reuse, RZ, P2 ;  /* 0x000000ff0000720c */ /* 0x040fe40001724270 */
[C---:B------:R-:W-:Y:S01]  /*c530*/  ISETP.GT.AND P3, PT, R0.reuse, RZ, P0 ;  /* 0x000000ff0000720c */ /* 0x040fe20000764270 */
[----:B------:R1:W-:Y:S01]  /*c540*/  @P5 STG.E.U16 desc[UR40][R8.64+0x70], R134 ;  /* 0x0000708608005986 */ /* 0x0003e2000c101528 */
[C---:B------:R-:W-:Y:S02]  /*c550*/  ISETP.GT.AND P2, PT, R0.reuse, 0x8, P2 ;  /* 0x000000080000780c */ /* 0x040fe40001744270 */
[----:B------:R-:W-:Y:S01]  /*c560*/  ISETP.GT.AND P4, PT, R0, 0x8, P0 ;  /* 0x000000080000780c */ /* 0x000fe20000784270 */
[----:B------:R1:W-:Y:S06]  /*c570*/  @P6 STG.E.U16 desc[UR40][R8.64+0x72], R135 ;  /* 0x0000728708006986 */ /* 0x0003ec000c101528 */
[----:B------:R1:W-:Y:S01]  /*c580*/  @P1 STG.E.U16 desc[UR40][R4.64+0x80], R104 ;  /* 0x0000806804001986 */ /* 0x0003e2000c101528 */
[----:B------:R-:W-:-:S03]  /*c590*/  ISETP.GT.AND P1, PT, R3, 0x48, PT ;  /* 0x000000480300780c */ /* 0x000fc60003f24270 */
[----:B------:R1:W-:Y:S01]  /*c5a0*/  @P3 STG.E.U16 desc[UR40][R4.64+0x82], R105 ;  /* 0x0000826904003986 */ /* 0x0003e2000c101528 */
[----:B------:R-:W-:Y:S02]  /*c5b0*/  ISETP.GT.AND P3, PT, R0, RZ, P1 ;  /* 0x000000ff0000720c */ /* 0x000fe40000f64270 */
[----:B------:R-:W-:Y:S01]  /*c5c0*/  P2R R11, PR, RZ, 0x2 ;  /* 0x00000002ff0b7803 */ /* 0x000fe20000000000 */
[----:B------:R1:W-:Y:S01]  /*c5d0*/  @P2 STG.E.U16 desc[UR40][R6.64+0x80], R106 ;  /* 0x0000806a06002986 */ /* 0x0003e2000c101528 */
[----:B------:R-:W-:-:S03]  /*c5e0*/  ISETP.GT.AND P2, PT, R3, 0x49, PT ;  /* 0x000000490300780c */ /* 0x000fc60003f44270 */
[----:B------:R1:W-:Y:S01]  /*c5f0*/  @P4 STG.E.U16 desc[UR40][R6.64+0x82], R107 ;  /* 0x0000826b06004986 */ /* 0x0003e2000c101528 */
[----:B------:R-:W-:Y:S02]  /*c600*/  ISETP.GT.AND P4, PT, R0, RZ, P2 ;  /* 0x000000ff0000720c */ /* 0x000fe40001784270 */
[----:B------:R-:W-:-:S03]  /*c610*/  P2R R10, PR, RZ, 0x4 ;  /* 0x00000004ff0a7803 */ /* 0x000fc60000000000 */
[----:B------:R1:W-:Y:S01]  /*c620*/  @P3 STG.E.U16 desc[UR40][R4.64+0x90], R108 ;  /* 0x0000906c04003986 */ /* 0x0003e2000c101528 */
[----:B------:R-:W-:-:S07]  /*c630*/  ISETP.GT.AND P3, PT, R0, 0x8, P1 ;  /* 0x000000080000780c */ /* 0x000fce0000f64270 */
[----:B------:R1:W-:Y:S01]  /*c640*/  @P4 STG.E.U16 desc[UR40][R4.64+0x92], R109 ;  /* 0x0000926d04004986 */ /* 0x0003e2000c101528 */
[----:B------:R-:W-:-:S05]  /*c650*/  ISETP.GT.AND P4, PT, R0, 0x8, P2 ;  /* 0x000000080000780c */ /* 0x000fca0001784270 */
[----:B------:R1:W-:Y:S01]  /*c660*/  @P3 STG.E.U16 desc[UR40][R6.64+0x90], R110 ;  /* 0x0000906e06003986 */ /* 0x0003e2000c101528 */
[----:B------:R-:W-:-:S07]  /*c670*/  ISETP.GT.AND P3, PT, R3, 0x50, PT ;  /* 0x000000500300780c */ /* 0x000fce0003f64270 */
[----:B------:R1:W-:Y:S01]  /*c680*/  @P4 STG.E.U16 desc[UR40][R6.64+0x92], R111 ;  /* 0x0000926f06004986 */ /* 0x0003e2000c101528 */
[----:B------:R-:W-:-:S13]  /*c690*/  ISETP.GT.AND P4, PT, R0, RZ, P3 ;  /* 0x000000ff0000720c */ /* 0x000fda0001f84270 */
[----:B------:R1:W-:Y:S01]  /*c6a0*/  @P4 STG.E.U16 desc[UR40][R4.64+0xa0], R112 ;  /* 0x0000a07004004986 */ /* 0x0003e2000c101528 */
[----:B------:R-:W-:-:S04]  /*c6b0*/  ISETP.GT.AND P4, PT, R3, 0x51, PT ;  /* 0x000000510300780c */ /* 0x000fc80003f84270 */
[----:B------:R-:W-:-:S13]  /*c6c0*/  ISETP.GT.AND P5, PT, R0, RZ, P4 ;  /* 0x000000ff0000720c */ /* 0x000fda00027a4270 */
[----:B------:R1:W-:Y:S01]  /*c6d0*/  @P5 STG.E.U16 desc[UR40][R4.64+0xa2], R113 ;  /* 0x0000a27104005986 */ /* 0x0003e2000c101528 */
[----:B------:R-:W-:-:S13]  /*c6e0*/  ISETP.GT.AND P5, PT, R0, 0x8, P3 ;  /* 0x000000080000780c */ /* 0x000fda0001fa4270 */
[----:B------:R1:W-:Y:S01]  /*c6f0*/  @P5 STG.E.U16 desc[UR40][R6.64+0xa0], R114 ;  /* 0x0000a07206005986 */ /* 0x0003e2000c101528 */
[----:B------:R-:W-:-:S13]  /*c700*/  ISETP.GT.AND P5, PT, R0, 0x8, P4 ;  /* 0x000000080000780c */ /* 0x000fda00027a4270 */
[----:B------:R1:W-:Y:S01]  /*c710*/  @P5 STG.E.U16 desc[UR40][R6.64+0xa2], R115 ;  /* 0x0000a27306005986 */ /* 0x0003e2000c101528 */
[----:B------:R-:W-:-:S04]  /*c720*/  ISETP.GT.AND P5, PT, R3, 0x58, PT ;  /* 0x000000580300780c */ /* 0x000fc80003fa4270 */
        /* <DEDUP_REMOVED lines=184> */
[C---:B------:R-:W-:Y:S01]  /*d2b0*/  ISETP.GT.AND P3, PT, R0.reuse, 0x88, P3 ;  /* 0x000000880000780c */ /* 0x040fe20001f64270 */
[----:B------:R1:W-:Y:S06]  /*d2c0*/  @P2 STG.E.U16 desc[UR40][R8.64+0x112], R31 ;  /* 0x0001121f08002986 */ /* 0x0003ec000c101528 */
[----:B------:R1:W-:Y:S01]  /*d2d0*/  @P0 STG.E.U16 desc[UR40][R12.64+0x122], R33 ;  /* 0x000122210c000986 */ /* 0x0003e2000c101528 */
[----:B------:R-:W-:-:S02]  /*d2e0*/  ISETP.GT.AND P0, PT, R0, 0x80, P6 ;  /* 0x000000800000780c */ /* 0x000fc40003704270 */
[C---:B------:R-:W-:Y:S01]  /*d2f0*/  ISETP.GT.AND P6, PT, R0.reuse, 0x88, P6 ;  /* 0x000000880000780c */ /* 0x040fe200037c4270 */
[----:B------:R1:W-:Y:S01]  /*d300*/  @P1 STG.E.U16 desc[UR40][R12.64+0x120], R32 ;  /* 0x000120200c001986 */ /* 0x0003e2000c101528 */
[C---:B------:R-:W-:Y:S02]  /*d310*/  ISETP.GT.AND P1, PT, R0.reuse, 0x80, P5 ;  /* 0x000000800000780c */ /* 0x040fe40002f24270 */
[----:B------:R-:W-:Y:S01]  /*d320*/  ISETP.GT.AND P5, PT, R0, 0x88, P5 ;  /* 0x000000880000780c */ /* 0x000fe20002fa4270 */
[----:B------:R1:W-:Y:S04]  /*d330*/  @P3 STG.E.U16 desc[UR40][R8.64+0x120], R34 ;  /* 0x0001202208003986 */ /* 0x0003e8000c101528 */
[----:B------:R1:W-:Y:S04]  /*d340*/  @P4 STG.E.U16 desc[UR40][R8.64+0x122], R35 ;  /* 0x0001222308004986 */ /* 0x0003e8000c101528 */
[----:B------:R1:W-:Y:S04]  /*d350*/  @P0 STG.E.U16 desc[UR40][R12.64+0x132], R37 ;  /* 0x000132250c000986 */ /* 0x0003e8000c101528 */
[----:B------:R1:W-:Y:S04]  /*d360*/  @P1 STG.E.U16 desc[UR40][R12.64+0x130], R36 ;  /* 0x000130240c001986 */ /* 0x0003e8000c101528 */
[----:B------:R1:W-:Y:S04]  /*d370*/  @P5 STG.E.U16 desc[UR40][R8.64+0x130], R38 ;  /* 0x0001302608005986 */ /* 0x0003e8000c101528 */
[----:B------:R1:W-:Y:S02]  /*d380*/  @P6 STG.E.U16 desc[UR40][R8.64+0x132], R39 ;  /* 0x0001322708006986 */ /* 0x0003e4000c101528 */
.L_x_344:
[----:B------:R-:W-:Y:S05]  /*d390*/  BSYNC B0 ;  /* 0x0000000000007941 */ /* 0x000fea0003800000 */
.L_x_28:
[----:B------:R-:W-:Y:S01]  /*d3a0*/  ULDC UR4, c[0x0][0xc] ;  /* 0x0000030000047ab9 */ /* 0x000fe20000000800 */
[----:B------:R-:W-:Y:S01]  /*d3b0*/  ULDC UR5, c[0x0][0x10] ;  /* 0x0000040000057ab9 */ /* 0x000fe20000000800 */
[----:B0-----:R-:W0:Y:S01]  /*d3c0*/  LDC R3, c[0x0][0x14] ;  /* 0x00000500ff037b82 */ /* 0x001e220000000800 */
[----:B------:R-:W-:Y:S01]  /*d3d0*/  UIMAD.WIDE.U32 UR4, UR4, UR5, URZ ;  /* 0x00000005040472a5 */ /* 0x000fe2000f8e003f */
[----:B-1----:R-:W-:Y:S01]  /*d3e0*/  IMAD.MOV.U32 R4, RZ, RZ, R19 ;  /* 0x000000ffff047224 */ /* 0x002fe200078e0013 */
[----:B------:R-:W-:Y:S01]  /*d3f0*/  PRMT R0, RZ, 0x7610, R0 ;  /* 0x00007610ff007816 */ /* 0x000fe20000000000 */
[----:B------:R-:W-:Y:S02]  /*d400*/  IMAD.MOV.U32 R5, RZ, RZ, R18 ;  /* 0x000000ffff057224 */ /* 0x000fe400078e0012 */
[----:B------:R-:W-:Y:S02]  /*d410*/  IMAD.MOV.U32 R23, RZ, RZ, -0x1 ;  /* 0xffffffffff177424 */ /* 0x000fe400078e00ff */
[----:B------:R-:W-:-:S02]  /*d420*/  IMAD.MOV.U32 R17, RZ, RZ, -0x1 ;  /* 0xffffffffff117424 */ /* 0x000fc400078e00ff */
[----:B0-----:R-:W-:-:S04]  /*d430*/  IMAD.WIDE.U32 R4, R3, UR4, R4 ;  /* 0x0000000403047c25 */ /* 0x001fc8000f8e0004 */
[----:B------:R-:W-:Y:S01]  /*d440*/  IMAD R3, R3, UR5, RZ ;  /* 0x0000000503037c24 */ /* 0x000fe2000f8e02ff */
[----:B------:R-:W-:Y:S01]  /*d450*/  ULDC.64 UR4, c[0x0][0x650] ;  /* 0x0001940000047ab9 */ /* 0x000fe20000000a00 */
[----:B------:R-:W-:Y:S01]  /*d460*/  IMAD.MOV.U32 R19, RZ, RZ, R4 ;  /* 0x000000ffff137224 */ /* 0x000fe200078e0004 */
[----:B------:R-:W-:Y:S01]  /*d470*/  ISETP.GE.U32.AND P0, PT, R4, UR4, PT ;  /* 0x0000000404007c0c */ /* 0x000fe2000bf06070 */
[----:B------:R-:W-:-:S05]  /*d480*/  IMAD.IADD R18, R5, 0x1, R3 ;  /* 0x0000000105127824 */ /* 0x000fca00078e0203 */
[----:B------:R-:W-:-:S13]  /*d490*/  ISETP.GE.U32.AND.EX P0, PT, R18, UR5, PT, P0 ;  /* 0x0000000512007c0c */ /* 0x000fda000bf06100 */
[----:B------:R-:W-:Y:S05]  /*d4a0*/  @P0 BRA `(.L_x_345) ;  /* 0x0000000400700947 */ /* 0x000fea0003800000 */
[----:B---3--:R-:W0:Y:S01]  /*d4b0*/  S2R R20, SR_CTAID.X ;  /* 0x0000000000147919 */ /* 0x008e220000002500 */
[----:B------:R-:W1:Y:S01]  /*d4c0*/  LDC.64 R10, c[0x0][0x628] ;  /* 0x00018a00ff0a7b82 */ /* 0x000e620000000a00 */
[----:B------:R-:W-:Y:S01]  /*d4d0*/  ULDC UR4, c[0x0][0x150] ;  /* 0x0000540000047ab9 */ /* 0x000fe20000000800 */
[----:B----4-:R-:W-:Y:S01]  /*d4e0*/  IMAD.MOV.U32 R8, RZ, RZ, R19 ;  /* 0x000000ffff087224 */ /* 0x010fe200078e0013 */
[----:B------:R-:W3:Y:S01]  /*d4f0*/  S2R R22, SR_CTAID.Y ;  /* 0x0000000000167919 */ /* 0x000ee20000002600 */
[----:B------:R-:W-:-:S04]  /*d500*/  IMAD.MOV.U32 R9, RZ, RZ, R18 ;  /* 0x000000ffff097224 */ /* 0x000fc800078e0012 */
[----:B------:R-:W4:Y:S08]  /*d510*/  LDC R23, c[0x0][0x144] ;  /* 0x00005100ff177b82 */ /* 0x000f300000000800 */
[----:B------:R-:W2:Y:S08]  /*d520*/  LDC R12, c[0x0][0x630] ;  /* 0x00018c00ff0c7b82 */ /* 0x000eb00000000800 */
[----:B------:R-:W2:Y:S01]  /*d530*/  LDC.64 R14, c[0x0][0x620] ;  /* 0x00018800ff0e7b82 */ /* 0x000ea20000000a00 */
[----:B-1----:R-:W-:-:S04]  /*d540*/  ISETP.NE.U32.AND P0, PT, R10, RZ, PT ;  /* 0x000000ff0a00720c */ /* 0x002fc80003f05070 */
[----:B------:R-:W-:Y:S02]  /*d550*/  ISETP.NE.AND.EX P0, PT, R11, RZ, PT, P0 ;  /* 0x000000ff0b00720c */ /* 0x000fe40003f05300 */
[----:B0-----:R-:W-:-:S05]  /*d560*/  I2FP.F32.U32 R0, R20 ;  /* 0x0000001400007245 */ /* 0x001fca0000201000 */
[----:B------:R-:W-:-:S04]  /*d570*/  FMUL R0, R0, UR4 ;  /* 0x0000000400007c20 */ /* 0x000fc80008400000 */
[----:B------:R0:W1:Y:S02]  /*d580*/  F2I.U32.TRUNC.NTZ R21, R0 ;  /* 0x0000000000157305 */ /* 0x000064000020f000 */
[----:B---34-:R-:W-:Y:S05]  /*d590*/  @!P0 BRA `(.L_x_346) ;  /* 0x0000000000288947 */ /* 0x018fea0003800000 */
[----:B0-----:R-:W0:Y:S02]  /*d5a0*/  LDC R0, c[0x0][0x634] ;  /* 0x00018d00ff007b82 */ /* 0x001e240000000800 */
        /* <DEDUP_REMOVED lines=9> */
.L_x_346:
[-CC-:B--2---:R-:W-:Y:S01]  /*d640*/  SHF.R.U64 R17, R8, R12.reuse, R9.reuse ;  /* 0x0000000c08117219 */ /* 0x184fe20000001209 */
[----:B------:R-:W2:Y:S01]  /*d650*/  LDC.64 R26, c[0x0][0x640] ;  /* 0x00019000ff1a7b82 */ /* 0x000ea20000000a00 */
[----:B0-----:R-:W-:Y:S01]  /*d660*/  SHF.R.U32.HI R0, RZ, R12, R9 ;  /* 0x0000000cff007219 */ /* 0x001fe20000011609 */
[----:B------:R-:W-:Y:S01]  /*d670*/  IMAD.MOV.U32 R4, RZ, RZ, R19 ;  /* 0x000000ffff047224 */ /* 0x000fe200078e0013 */
[----:B------:R-:W-:Y:S01]  /*d680*/  IADD3 R3, P0, RZ, -R17, RZ ;  /* 0x80000011ff037210 */ /* 0x000fe20007f1e0ff */
[----:B-1----:R-:W-:Y:S01]  /*d690*/  IMAD.MOV R21, RZ, RZ, -R21 ;  /* 0x000000ffff157224 */ /* 0x002fe200078e0a15 */
[----:B------:R-:W-:Y:S01]  /*d6a0*/  ULDC UR4, c[0x0][0x154] ;  /* 0x0000550000047ab9 */ /* 0x000fe20000000800 */
[----:B------:R-:W-:Y:S02]  /*d6b0*/  IMAD.MOV.U32 R7, RZ, RZ, 0x1 ;  /* 0x00000001ff077424 */ /* 0x000fe400078e00ff */
[----:B------:R-:W0:Y:S01]  /*d6c0*/  LDC R6, c[0x0][0x618] ;  /* 0x00018600ff067b82 */ /* 0x000e220000000800 */
[----:B------:R-:W-:-:S02]  /*d6d0*/  IMAD.X R5, RZ, RZ, ~R0, P0 ;  /* 0x000000ffff057224 */ /* 0x000fc400000e0e00 */
[----:B------:R-:W-:Y:S02]  /*d6e0*/  IMAD R21, R23, R21, R20 ;  /* 0x0000001517157224 */ /* 0x000fe400078e0214 */
[-C--:B------:R-:W-:Y:S02]  /*d6f0*/  IMAD R0, R5, R14.reuse, RZ ;  /* 0x0000000e05007224 */ /* 0x080fe400078e02ff */
[----:B------:R-:W-:Y:S01]  /*d700*/  IMAD.MOV.U32 R5, RZ, RZ, R18 ;  /* 0x000000ffff057224 */ /* 0x000fe200078e0012 */
[----:B------:R-:W1:Y:S01]  /*d710*/  LDC R8, c[0x0][0x608] ;  /* 0x00018200ff087b82 */ /* 0x000e620000000800 */
[----:B------:R-:W-:-:S04]  /*d720*/  IMAD.WIDE.U32 R4, R3, R14, R4 ;  /* 0x0000000e03047225 */ /* 0x000fc800078e0004 */
[----:B------:R-:W-:-:S03]  /*d730*/  IMAD R3, R3, R15, R0 ;  /* 0x0000000f03037224 */ /* 0x000fc600078e0200 */
[----:B------:R-:W3:Y:S01]  /*d740*/  LDC R24, c[0x0][0x658] ;  /* 0x00019600ff187b82 */ /* 0x000ee20000000800 */
[----:B------:R-:W-:Y:S01]  /*d750*/  I2FP.F32.U32 R0, R22 ;  /* 0x0000001600007245 */ /* 0x000fe20000201000 */
[----:B------:R-:W-:Y:S01]  /*d760*/  IMAD.IADD R3, R5, 0x1, R3 ;  /* 0x0000000105037824 */ /* 0x000fe200078e0203 */
[----:B--2---:R-:W-:Y:S01]  /*d770*/  ISETP.NE.U32.AND P0, PT, R26, RZ, PT ;  /* 0x000000ff1a00720c */ /* 0x004fe20003f05070 */
[----:B------:R-:W-:Y:S02]  /*d780*/  IMAD.MOV.U32 R5, RZ, RZ, -0x1 ;  /* 0xffffffffff057424 */ /* 0x000fe400078e00ff */
[----:B------:R-:W-:Y:S02]  /*d790*/  FMUL R0, R0, UR4 ;  /* 0x0000000400007c20 */ /* 0x000fe40008400000 */
[----:B------:R-:W2:Y:S01]  /*d7a0*/  LDC R15, c[0x0][0x148] ;  /* 0x00005200ff0f7b82 */ /* 0x000ea20000000800 */
[----:B0-----:R-:W-:Y:S01]  /*d7b0*/  SHF.R.U64 R12, R4, R6, R3 ;  /* 0x00000006040c7219 */ /* 0x001fe20000001203 */
[----:B------:R0:W4:Y:S01]  /*d7c0*/  F2I.U32.TRUNC.NTZ R13, R0 ;  /* 0x00000000000d7305 */ /* 0x000122000020f000 */
[----:B------:R-:W-:-:S02]  /*d7d0*/  ISETP.NE.AND.EX P0, PT, R27, RZ, PT, P0 ;  /* 0x000000ff1b00720c */ /* 0x000fc40003f05300 */
[----:B------:R-:W-:-:S03]  /*d7e0*/  SHF.R.U32.HI R3, RZ, R6, R3 ;  /* 0x00000006ff037219 */ /* 0x000fc60000011603 */
[----:B------:R-:W0:Y:S01]  /*d7f0*/  LDC R20, c[0x0][0x600] ;  /* 0x00018000ff147b82 */ /* 0x000e220000000800 */
[-CC-:B-1----:R-:W-:Y:S02]  /*d800*/  SHF.R.U64 R10, R12, R8.reuse, R3.reuse ;  /* 0x000000080c0a7219 */ /* 0x182fe40000001203 */
[----:B------:R-:W-:-:S05]  /*d810*/  SHF.R.U32.HI R3, RZ, R8, R3 ;  /* 0x00000008ff037219 */ /* 0x000fca0000011603 */
[----:B------:R-:W1:Y:S01]  /*d820*/  LDC R25, c[0x0][0x648] ;  /* 0x00019200ff197b82 */ /* 0x000e620000000800 */
[-C--:B---3--:R-:W-:Y:S02]  /*d830*/  SHF.L.U32 R4, R5, R24.reuse, RZ ;  /* 0x0000001805047219 */ /* 0x088fe400000006ff */
[-CC-:B------:R-:W-:Y:S02]  /*d840*/  SHF.R.U64 R14, R10, R24.reuse, R3.reuse ;  /* 0x000000180a0e7219 */ /* 0x180fe40000001203 */
[----:B------:R-:W-:Y:S02]  /*d850*/  SHF.R.U32.HI R5, RZ, R24, R3 ;  /* 0x00000018ff057219 */ /* 0x000fe40000011603 */
[----:B------:R-:W-:Y:S01]  /*d860*/  LOP3.LUT R23, RZ, R4, RZ, 0x33, !PT ;  /* 0x00000004ff177212 */ /* 0x000fe200078e33ff */
[----:B------:R-:W3:Y:S01]  /*d870*/  LDC R28, c[0x0][0x638] ;  /* 0x00018e00ff1c7b82 */ /* 0x000ee20000000800 */
[----:B------:R-:W-:Y:S01]  /*d880*/  SHF.L.U32 R24, R7, R24, RZ ;  /* 0x0000001807187219 */ /* 0x000fe200000006ff */
[----:B------:R-:W-:-:S06]  /*d890*/  IMAD.MOV.U32 R4, RZ, RZ, R14 ;  /* 0x000000ffff047224 */ /* 0x000fcc00078e000e */
[----:B------:R-:W0:Y:S01]  /*d8a0*/  LDC R29, c[0x0][0x610] ;  /* 0x00018400ff1d7b82 */ /* 0x000e220000000800 */
[----:B----4-:R-:W-:Y:S05]  /*d8b0*/  @!P0 BRA `(.L_x_347) ;  /* 0x0000000000288947 */ /* 0x010fea0003800000 */
[----:B------:R-:W4:Y:S02]  /*d8c0*/  LDC R3, c[0x0][0x64c] ;  /* 0x00019300ff037b82 */ /* 0x000f240000000800 */
[----:B----4-:R-:W-:-:S05]  /*d8d0*/  IADD3 R3, P0, R14, R3, RZ ;  /* 0x000000030e037210 */ /* 0x010fca0007f1e0ff */
        /* <DEDUP_REMOVED lines=8> */
.L_x_347:
[----:B------:R-:W4:Y:S01]  /*d960*/  LDC R3, c[0x0][0x65c] ;  /* 0x00019700ff037b82 */ /* 0x000f220000000800 */
[----:B01----:R-:W-:Y:S01]  /*d970*/  SHF.R.U64 R0, R4, R25, R5 ;  /* 0x0000001904007219 */ /* 0x003fe20000001205 */
[----:B------:R-:W-:Y:S01]  /*d980*/  IMAD.MOV R13, RZ, RZ, -R13 ;  /* 0x000000ffff0d7224 */ /* 0x000fe200078e0a0d */
[----:B------:R-:W-:Y:S01]  /*d990*/  LOP3.LUT R5, R10, R23, RZ, 0xc0, !PT ;  /* 0x000000170a057212 */ /* 0x000fe200078ec0ff */
[----:B------:R-:W-:Y:S02]  /*d9a0*/  VIADD R7, R20, 0xffffffff ;  /* 0xffffffff14077836 */ /* 0x000fe40000000000 */
[----:B------:R-:W-:Y:S01]  /*d9b0*/  IMAD.MOV.U32 R4, RZ, RZ, 0x1 ;  /* 0x00000001ff047424 */ /* 0x000fe200078e00ff */
[----:B----4-:R-:W-:Y:S01]  /*d9c0*/  ISETP.NE.AND P0, PT, R3, 0x1, PT ;  /* 0x000000010300780c */ /* 0x010fe20003f05270 */
[----:B------:R-:W-:-:S12]  /*d9d0*/  IMAD.MOV R3, RZ, RZ, -R0 ;  /* 0x000000ffff037224 */ /* 0x000fd800078e0a00 */
[----:B--2---:R-:W-:Y:S02]  /*d9e0*/  @P0 IMAD R21, R15, R13, R22 ;  /* 0x0000000d0f150224 */ /* 0x004fe400078e0216 */
[----:B------:R-:W-:Y:S01]  /*d9f0*/  IMAD R22, R24, R0, R5 ;  /* 0x0000000018167224 */ /* 0x000fe200078e0205 */
[----:B------:R-:W-:Y:S01]  /*da00*/  LOP3.LUT R5, R12, R7, RZ, 0xc0, !PT ;  /* 0x000000070c057212 */ /* 0x000fe200078ec0ff */
[----:B---3--:R-:W-:Y:S02]  /*da10*/  IMAD R0, R3, R28, R14 ;  /* 0x0000001c03007224 */ /* 0x008fe400078e020e */
[----:B------:R-:W-:Y:S02]  /*da20*/  IMAD R22, R22, R29, R21 ;  /* 0x0000001d16167224 */ /* 0x000fe400078e0215 */
[----:B------:R-:W-:Y:S01]  /*da30*/  IMAD R3, R0, R20, R5 ;  /* 0x0000001400037224 */ /* 0x000fe200078e0205 */
[----:B------:R-:W-:-:S04]  /*da40*/  PRMT R0, R4, 0x7610, R0 ;  /* 0x0000761004007816 */ /* 0x000fc80000000000 */
[----:B------:R-:W-:Y:S02]  /*da50*/  SEL R23, R3, R22, !P0 ;  /* 0x0000001603177207 */ /* 0x000fe40004000000 */
[----:B------:R-:W-:-:S07]  /*da60*/  SEL R22, R22, R3, !P0 ;  /* 0x0000000316167207 */ /* 0x000fce0004000000 */
.L_x_345:
[----:B------:R-:W-:-:S13]  /*da70*/  LOP3.LUT P0, RZ, R0, 0xff, RZ, 0xc0, !PT ;  /* 0x000000ff00ff7812 */ /* 0x000fda000780c0ff */
[----:B------:R-:W-:Y:S05]  /*da80*/  @P0 BRA `(.L_x_348) ;  /* 0xffffff3400440947 */ /* 0x000fea000383ffff */
[----:B------:R-:W-:Y:S05]  /*da90*/  EXIT ;  /* 0x000000000000794d */ /* 0x000fea0003800000 */
.L_x_3:
[----:B0-----:R-:W-:Y:S01]  /*daa0*/  ULDC.64 UR4, c[0x0][0x650] ;  /* 0x0001940000047ab9 */ /* 0x001fe20000000a00 */
        /* <DEDUP_REMOVED lines=25> */
.L_x_350:
        /* <DEDUP_REMOVED lines=18> */
[----:B------:R-:W4:Y:S04]  /*dd60*/  LDC R14, c[0x0][0x608] ;  /* 0x00018200ff0e7b82 */ /* 0x000f280000000800 */
[-C--:B0-----:R-:W-:Y:S02]  /*dd70*/  SHF.R.U64 R10, R6, R8.reuse, R5 ;  /* 0x00000008060a7219 */ /* 0x081fe40000001205 */
[----:B------:R-:W-:Y:S02]  /*dd80*/  I2FP.F32.U32 R6, R3 ;  /* 0x0000000300067245 */ /* 0x000fe40000201000 */
[----:B------:R-:W0:Y:S01]  /*dd90*/  LDC R9, c[0x0][0x658] ;  /* 0x00019600ff097b82 */ /* 0x000e220000000800 */
[----:B-1----:R-:W-:Y:S01]  /*dda0*/  ISETP.NE.U32.AND P0, PT, R24, RZ, PT ;  /* 0x000000ff1800720c */ /* 0x002fe20003f05070 */
[----:B---3--:R-:W-:Y:S01]  /*ddb0*/  IMAD.MOV R2, RZ, RZ, -R11 ;  /* 0x000000ffff027224 */ /* 0x008fe200078e0a0b */
[----:B------:R-:W-:Y:S01]  /*ddc0*/  SHF.R.U32.HI R5, RZ, R8, R5 ;  /* 0x00000008ff057219 */ /* 0x000fe20000011605 */
[----:B------:R-:W-:Y:S01]  /*ddd0*/  FMUL R6, R6, UR4 ;  /* 0x0000000406067c20 */ /* 0x000fe20008400000 */
[----:B------:R-:W-:Y:S01]  /*dde0*/  ISETP.NE.AND.EX P0, PT, R25, RZ, PT, P0 ;  /* 0x000000ff1900720c */ /* 0x000fe20003f05300 */
[----:B------:R-:W-:-:S02]  /*ddf0*/  IMAD.MOV.U32 R8, RZ, RZ, -0x1 ;  /* 0xffffffffff087424 */ /* 0x000fc400078e00ff */
[----:B------:R-:W1:Y:S01]  /*de00*/  LDC R20, c[0x0][0x148] ;  /* 0x00005200ff147b82 */ /* 0x000e620000000800 */
[----:B--2---:R-:W-:Y:S02]  /*de10*/  IMAD R22, R13, R2, R4 ;  /* 0x000000020d167224 */ /* 0x004fe400078e0204 */
[----:B------:R-:W-:-:S05]  /*de20*/  IMAD.MOV.U32 R4, RZ, RZ, 0x1 ;  /* 0x00000001ff047424 */ /* 0x000fca00078e00ff */
[----:B------:R-:W2:Y:S01]  /*de30*/  LDC R17, c[0x0][0x600] ;  /* 0x00018000ff117b82 */ /* 0x000ea20000000800 */
[-CC-:B----4-:R-:W-:Y:S02]  /*de40*/  SHF.R.U64 R13, R10, R14.reuse, R5.reuse ;  /* 0x0000000e0a0d7219 */ /* 0x190fe40000001205 */
[----:B------:R-:W-:Y:S02]  /*de50*/  SHF.R.U32.HI R2, RZ, R14, R5 ;  /* 0x0000000eff027219 */ /* 0x000fe40000011605 */
[----:B------:R3:W4:Y:S03]  /*de60*/  F2I.U32.TRUNC.NTZ R14, R6 ;  /* 0x00000006000e7305 */ /* 0x000726000020f000 */
[----:B------:R-:W1:Y:S01]  /*de70*/  LDC R21, c[0x0][0x648] ;  /* 0x00019200ff157b82 */ /* 0x000e620000000800 */
[-C--:B0-----:R-:W-:Y:S02]  /*de80*/  SHF.R.U64 R15, R13, R9.reuse, R2 ;  /* 0x000000090d0f7219 */ /* 0x081fe40000001202 */
[----:B------:R-:W-:-:S02]  /*de90*/  SHF.L.U32 R8, R8, R9, RZ ;  /* 0x0000000908087219 */ /* 0x000fc400000006ff */
[-C--:B------:R-:W-:Y:S01]  /*dea0*/  SHF.L.U32 R26, R4, R9.reuse, RZ ;  /* 0x00000009041a7219 */ /* 0x080fe200000006ff */
[----:B------:R-:W-:Y:S01]  /*deb0*/  IMAD.MOV.U32 R4, RZ, RZ, R15 ;  /* 0x000000ffff047224 */ /* 0x000fe200078e000f */
[----:B------:R-:W-:Y:S01]  /*dec0*/  SHF.R.U32.HI R5, RZ, R9, R2 ;  /* 0x00000009ff057219 */ /* 0x000fe20000011602 */
[----:B------:R-:W0:Y:S01]  /*ded0*/  LDC R23, c[0x0][0x638] ;  /* 0x00018e00ff177b82 */ /* 0x000e220000000800 */
[----:B------:R-:W-:-:S07]  /*dee0*/  LOP3.LUT R28, RZ, R8, RZ, 0x33, !PT ;  /* 0x00000008ff1c7212 */ /* 0x000fce00078e33ff */
        /* <DEDUP_REMOVED lines=12> */
.L_x_351:
[----:B------:R-:W3:Y:S01]  /*dfb0*/  LDC R2, c[0x0][0x65c] ;  /* 0x00019700ff027b82 */ /* 0x000ee20000000800 */
[----:B-1----:R-:W-:Y:S01]  /*dfc0*/  SHF.R.U64 R5, R4, R21, R5 ;  /* 0x0000001504057219 */ /* 0x002fe20000001205 */
[----:B------:R-:W-:Y:S02]  /*dfd0*/  IMAD.MOV R14, RZ, RZ, -R14 ;  /* 0x000000ffff0e7224 */ /* 0x000fe400078e0a0e */
[----:B--2---:R-:W-:Y:S02]  /*dfe0*/  VIADD R9, R17, 0xffffffff ;  /* 0xffffffff11097836 */ /* 0x004fe40000000000 */
[----:B------:R-:W-:Y:S02]  /*dff0*/  IMAD.MOV R4, RZ, RZ, -R5 ;  /* 0x000000ffff047224 */ /* 0x000fe400078e0a05 */
[----:B------:R-:W-:Y:S01]  /*e000*/  IMAD.MOV.U32 R6, RZ, RZ, R12 ;  /* 0x000000ffff067224 */ /* 0x000fe200078e000c */
[----:B---3--:R-:W-:Y:S02]  /*e010*/  ISETP.NE.AND P0, PT, R2, 0x1, PT ;  /* 0x000000010200780c */ /* 0x008fe40003f05270 */
[----:B------:R-:W-:-:S05]  /*e020*/  LOP3.LUT R2, R13, R28, RZ, 0xc0, !PT ;  /* 0x0000001c0d027212 */ /* 0x000fca00078ec0ff */
[----:B------:R-:W-:Y:S02]  /*e030*/  IMAD R7, R26, R5, R2 ;  /* 0x000000051a077224 */ /* 0x000fe400078e0202 */
[----:B0-----:R-:W-:Y:S02]  /*e040*/  IMAD R2, R4, R23, R15 ;  /* 0x0000001704027224 */ /* 0x001fe400078e020f */
[----:B------:R-:W-:Y:S02]  /*e050*/  IMAD.MOV.U32 R5, RZ, RZ, 0x1 ;  /* 0x00000001ff057424 */ /* 0x000fe400078e00ff */
[----:B------:R-:W-:Y:S01]  /*e060*/  @P0 IMAD R22, R20, R14, R3 ;  /* 0x0000000e14160224 */ /* 0x000fe200078e0203 */
[----:B------:R-:W-:-:S03]  /*e070*/  LOP3.LUT R3, R10, R9, RZ, 0xc0, !PT ;  /* 0x000000090a037212 */ /* 0x000fc600078ec0ff */
[----:B------:R-:W-:Y:S02]  /*e080*/  IMAD R7, R7, R27, R22 ;  /* 0x0000001b07077224 */ /* 0x000fe400078e0216 */
[----:B------:R-:W-:Y:S01]  /*e090*/  IMAD R4, R2, R17, R3 ;  /* 0x0000001102047224 */ /* 0x000fe200078e0203 */
[----:B------:R-:W-:-:S04]  /*e0a0*/  PRMT R2, R5, 0x7610, R2 ;  /* 0x0000761005027816 */ /* 0x000fc80000000002 */
[----:B------:R-:W-:Y:S02]  /*e0b0*/  SEL R13, R4, R7, !P0 ;  /* 0x00000007040d7207 */ /* 0x000fe40004000000 */
[----:B------:R-:W-:-:S07]  /*e0c0*/  SEL R7, R7, R4, !P0 ;  /* 0x0000000407077207 */ /* 0x000fce0004000000 */
.L_x_349:
[----:B------:R-:W-:-:S08]  /*e0d0*/  NOP ;  /* 0x0000000000007918 */ /* 0x000fd00000000000 */
[----:B------:R-:W0:-:S00]  /*e0e0*/  USETMAXREG.DEALLOC.CTAPOOL 0x28 ;  /* 0x00000028000079c8 */ /* 0x000e0000080e0500 */
[----:B0-----:R-:W-:-:S13]  /*e0f0*/  ISETP.NE.AND P0, PT, R0, RZ, PT ;  /* 0x000000ff0000720c */ /* 0x001fda0003f05270 */
[----:B------:R-:W-:Y:S05]  /*e100*/  @P0 EXIT ;  /* 0x000000000000094d */ /* 0x000fea0003800000 */
[----:B------:R-:W-:Y:S01]  /*e110*/  LOP3.LUT P0, RZ, R2, 0xff, RZ, 0xc0, !PT ;  /* 0x000000ff02ff7812 */ /* 0x000fe2000780c0ff */
[----:B------:R-:W-:Y:S02]  /*e120*/  IMAD.MOV.U32 R0, RZ, RZ, 0x1 ;  /* 0x00000001ff007424 */ /* 0x000fe400078e00ff */
[----:B------:R-:W-:-:S10]  /*e130*/  IMAD.MOV.U32 R11, RZ, RZ, RZ ;  /* 0x000000ffff0b7224 */ /* 0x000fd400078e00ff */
[----:B------:R-:W-:Y:S05]  /*e140*/  @!P0 BRA `(.L_x_352) ;  /* 0x0000000c00448947 */ /* 0x000fea0003800000 */
[----:B------:R-:W0:Y:S01]  /*e150*/  LDC R0, c[0x0][0x28c] ;  /* 0x0000a300ff007b82 */ /* 0x000e220000000800 */
[----:B------:R-:W1:Y:S01]  /*e160*/  S2R R4, SR_TID.X ;  /* 0x0000000000047919 */ /* 0x000e620000002100 */
[----:B------:R-:W-:Y:S01]  /*e170*/  ULDC UR5, c[0x0][0x600] ;  /* 0x0001800000057ab9 */ /* 0x000fe20000000800 */
[----:B------:R-:W-:Y:S01]  /*e180*/  ULDC UR4, c[0x0][0xc] ;  /* 0x0000030000047ab9 */ /* 0x000fe20000000800 */
[----:B------:R-:W-:Y:S01]  /*e190*/  UIADD3 UR16, UR5, -0x1, URZ ;  /* 0xffffffff05107890 */ /* 0x000fe2000fffe03f */
[----:B------:R-:W-:Y:S01]  /*e1a0*/  BSSY B0, `(.L_x_352) ;  /* 0x00000cb000007945 */ /* 0x000fe20003800000 */
[----:B------:R-:W-:Y:S01]  /*e1b0*/  ULDC UR6, c[0x0][0x658] ;  /* 0x0001960000067ab9 */ /* 0x000fe20000000800 */
[----:B------:R-:W-:Y:S01]  /*e1c0*/  ULDC UR5, c[0x0][0x10] ;  /* 0x0000040000057ab9 */ /* 0x000fe20000000800 */
[----:B------:R-:W-:Y:S01]  /*e1d0*/  UMOV UR7, 0xffffffff ;  /* 0xffffffff00077882 */ /* 0x000fe20000000000 */
[----:B------:R-:W-:Y:S01]  /*e1e0*/  UMOV UR8, 0x1 ;  /* 0x0000000100087882 */ /* 0x000fe20000000000 */
[----:B------:R-:W-:Y:S01]  /*e1f0*/  UIMAD.WIDE.U32 UR4, UR4, UR5, URZ ;  /* 0x00000005040472a5 */ /* 0x000fe2000f8e003f */
[----:B------:R-:W-:Y:S01]  /*e200*/  IMAD.MOV.U32 R12, RZ, RZ, 0x1 ;  /* 0x00000001ff0c7424 */ /* 0x000fe200078e00ff */
[----:B------:R-:W-:Y:S01]  /*e210*/  USHF.L.U32 UR7, UR7, UR6, URZ ;  /* 0x0000000607077299 */ /* 0x000fe2000800063f */
[----:B------:R-:W-:Y:S01]  /*e220*/  LOP3.LUT R10, R16, 0x2, RZ, 0xfc, !PT ;  /* 0x00000002100a7812 */ /* 0x000fe200078efcff */
[----:B------:R-:W-:Y:S01]  /*e230*/  USHF.L.U32 UR18, UR8, UR6, URZ ;  /* 0x0000000608127299 */ /* 0x000fe2000800063f */
[----:B------:R-:W-:Y:S01]  /*e240*/  IMAD.MOV.U32 R11, RZ, RZ, RZ ;  /* 0x000000ffff0b7224 */ /* 0x000fe200078e00ff */
[----:B------:R-:W-:Y:S01]  /*e250*/  ULOP3.LUT UR17, URZ, UR7, URZ, 0x33, !UPT ;  /* 0x000000073f117292 */ /* 0x000fe2000f8e333f */
[----:B------:R-:W-:Y:S01]  /*e260*/  ULDC UR6, c[0x0][0x14] ;  /* 0x0000050000067ab9 */ /* 0x000fe20000000800 */
[----:B------:R-:W-:Y:S01]  /*e270*/  ULDC.64 UR22, c[0x0][0x198] ;  /* 0x0000660000167ab9 */ /* 0x000fe20000000a00 */
[----:B------:R-:W-:-:S02]  /*e280*/  UIMAD.WIDE.U32 UR20, UR4, UR6, URZ ;  /* 0x00000006041472a5 */ /* 0x000fc4000f8e003f */
[----:B------:R-:W-:Y:S01]  /*e290*/  UIMAD UR13, UR5, UR6, URZ ;  /* 0x00000006050d72a4 */ /* 0x000fe2000f8e023f */
[----:B0-----:R-:W-:-:S03]  /*e2a0*/  VIADD R0, R0, 0x3f ;  /* 0x0000003f00007836 */ /* 0x001fc60000000000 */
[----:B------:R-:W-:Y:S02]  /*e2b0*/  UIADD3 UR13, UR21, UR13, URZ ;  /* 0x0000000d150d7290 */ /* 0x000fe4000fffe03f */
[----:B------:R-:W-:-:S04]  /*e2c0*/  SHF.R.S32.HI R3, RZ, 0x1f, R0 ;  /* 0x0000001fff037819 */ /* 0x000fc80000011400 */
[----:B------:R-:W-:Y:S01]  /*e2d0*/  LEA.HI R3, R3, R0, RZ, 0x6 ;  /* 0x0000000003037211 */ /* 0x000fe200078f30ff */
[----:B------:R-:W-:Y:S01]  /*e2e0*/  IMAD.MOV.U32 R0, RZ, RZ, 0x1 ;  /* 0x00000001ff007424 */ /* 0x000fe200078e00ff */
[C---:B-1----:R-:W-:Y:S02]  /*e2f0*/  LOP3.LUT P2, RZ, R4.reuse, 0x7f, RZ, 0xc0, !PT ;  /* 0x0000007f04ff7812 */ /* 0x042fe4000784c0ff */
[----:B------:R-:W-:Y:S02]  /*e300*/  SHF.R.S32.HI R8, RZ, 0x6, R3 ;  /* 0x00000006ff087819 */ /* 0x000fe40000011403 */
[----:B------:R-:W-:-:S03]  /*e310*/  LOP3.LUT P0, RZ, R4, 0x1f, RZ, 0xc0, !PT ;  /* 0x0000001f04ff7812 */ /* 0x000fc6000780c0ff */
[----:B------:R-:W-:Y:S01]  /*e320*/  VIADD R9, R8, 0x1 ;  /* 0x0000000108097836 */ /* 0x000fe20000000000 */
[----:B------:R-:W-:-:S13]  /*e330*/  PLOP3.LUT P0, PT, P0, P2, PT, 0x8a, 0x0 ;  /* 0x000000000000781c */ /* 0x000fda0000705172 */
.L_x_364:
[----:B------:R-:W-:-:S03]  /*e340*/  UMOV UR4, 0xffffffff ;  /* 0xffffffff00047882 */ /* 0x000fc60000000000 */
[----:B------:R-:W-:Y:S05]  /*e350*/  BRA.DIV UR4, `(.L_x_353) ;  /* 0x0000000e04d07947 */ /* 0x000fea000b800000 */
[----:B------:R-:W-:-:S13]  /*e360*/  ELECT P6, URZ, PT ;  /* 0x00000000003f782f */ /* 0x000fda00038c0000 */
.L_x_376:
[----:B------:R-:W0:Y:S01]  /*e370*/  LDC R2, c[0x0][0x28c] ;  /* 0x0000a300ff027b82 */ /* 0x000e220000000800 */
[----:B------:R-:W-:Y:S01]  /*e380*/  BSSY B1, `(.L_x_354) ;  /* 0x0000037000017945 */ /* 0x000fe20003800000 */
[----:B0-----:R-:W-:-:S13]  /*e390*/  ISETP.LT.OR P6, PT, R2, 0x1, !P6 ;  /* 0x000000010200780c */ /* 0x001fda00077c1670 */
[----:B------:R-:W-:Y:S05]  /*e3a0*/  @P6 BRA `(.L_x_355) ;  /* 0x0000000000d06947 */ /* 0x000fea0003800000 */
[----:B------:R-:W-:Y:S02]  /*e3b0*/  IMAD R13, R13, 0xa0, RZ ;  /* 0x000000a00d0d7824 */ /* 0x000fe400078e02ff */
[----:B------:R-:W-:Y:S02]  /*e3c0*/  IMAD R15, R7, 0xc0, RZ ;  /* 0x000000c0070f7824 */ /* 0x000fe400078e02ff */
[----:B------:R-:W-:Y:S02]  /*e3d0*/  IMAD.MOV.U32 R20, RZ, RZ, RZ ;  /* 0x000000ffff147224 */ /* 0x000fe400078e00ff */
[----:B------:R-:W-:Y:S02]  /*e3e0*/  IMAD.MOV.U32 R2, RZ, RZ, R9 ;  /* 0x000000ffff027224 */ /* 0x000fe400078e0009 */
[----:B------:R-:W-:Y:S02]  /*e3f0*/  IMAD.MOV.U32 R3, RZ, RZ, R0 ;  /* 0x000000ffff037224 */ /* 0x000fe400078e0000 */
[----:B------:R-:W-:-:S07]  /*e400*/  IMAD.MOV.U32 R4, RZ, RZ, R11 ;  /* 0x000000ffff047224 */ /* 0x000fce00078e000b */
.L_x_359:
[----:B------:R-:W0:Y:S01]  /*e410*/  S2R R14, SR_CgaCtaId ;  /* 0x00000000000e7919 */ /* 0x000e220000008800 */
[----:B------:R-:W-:Y:S01]  /*e420*/  MOV R5, 0x400 ;  /* 0x0000040000057802 */ /* 0x000fe20000000f00 */
[----:B------:R-:W1:Y:S03]  /*e430*/  @!P2 LDC R7, c[0x0][0x500] ;  /* 0x00014000ff07ab82 */ /* 0x000e660000000800 */
[----:B0-----:R-:W-:Y:S02]  /*e440*/  LEA R17, R14, R5, 0x18 ;  /* 0x000000050e117211 */ /* 0x001fe400078ec0ff */
[----:B------:R-:W-:-:S03]  /*e450*/  SHF.L.U32 R5, R3, 0x1f, RZ ;  /* 0x0000001f03057819 */ /* 0x000fc600000006ff */
[----:B------:R-:W-:-:S04]  /*e460*/  IMAD R14, R4, 0x8, R17 ;  /* 0x00000008040e7824 */ /* 0x000fc800078e0211 */
[----:B------:R-:W0:Y:S02]  /*e470*/  SYNCS.PHASECHK.TRANS64.TRYWAIT P1, [R14+URZ+0x28], R5 ;  /* 0x000028050e0075a7 */ /* 0x000e24000802017f */
[----:B01----:R-:W-:Y:S05]  /*e480*/  @!P1 BRA `(.L_x_356) ;  /* 0x0000000c00a49947 */ /* 0x003fea0003800000 */
.L_x_377:
[----:B0-----:R-:W-:Y:S01]  /*e490*/  PRMT R5, R10, 0x9910, RZ ;  /* 0x000099100a057816 */ /* 0x001fe200000000ff */
[----:B------:R0:W-:Y:S03]  /*e4a0*/  @!P2 SYNCS.ARRIVE.TRANS64 RZ, [R14+URZ], R7 ;  /* 0x000000070effa9a7 */ /* 0x0001e6000800003f */
[----:B------:R-:W-:-:S13]  /*e4b0*/  ISETP.NE.AND P1, PT, R5, 0x2, PT ;  /* 0x000000020500780c */ /* 0x000fda0003f25270 */
[----:B0-----:R-:W-:Y:S05]  /*e4c0*/  @P1 BRA `(.L_x_357) ;  /* 0x0000000000041947 */ /* 0x001fea0003800000 */
[----:B------:R-:W-:Y:S01]  /*e4d0*/  BPT.TRAP 0x1 ;  /* 0x000000040000795c */ /* 0x000fe20000300000 */
.L_x_357:
[----:B------:R-:W-:Y:S05]  /*e4e0*/  @P0 BRA `(.L_x_358) ;  /* 0x0000000000040947 */ /* 0x000fea0003800000 */
[----:B------:R-:W-:Y:S01]  /*e4f0*/  BPT.TRAP 0x1 ;  /* 0x000000040000795c */ /* 0x000fe20000300000 */
.L_x_358:
[--C-:B------:R-:W-:Y:S01]  /*e500*/  IMAD R5, R4, 0x6000, R17.reuse ;  /* 0x0000600004057824 */ /* 0x100fe200078e0211 */
[----:B------:R-:W-:Y:S01]  /*e510*/  R2UR UR9, R14 ;  /* 0x000000000e0972ca */ /* 0x000fe200000e0000 */
[----:B------:R-:W-:Y:S01]  /*e520*/  IMAD R17, R4, 0x5000, R17 ;  /* 0x0000500004117824 */ /* 0x000fe200078e0211 */
[----:B------:R-:W-:Y:S01]  /*e530*/  UIADD3 UR4, UP0, UR22, 0xf0, URZ ;  /* 0x000000f016047890 */ /* 0x000fe2000ff1e03f */
[----:B------:R-:W-:Y:S01]  /*e540*/  VIADD R2, R2, 0xffffffff ;  /* 0xffffffff02027836 */ /* 0x000fe20000000000 */
[----:B------:R-:W-:Y:S01]  /*e550*/  R2UR UR5, R5 ;  /* 0x00000000050572ca */ /* 0x000fe200000e0000 */
[----:B------:R-:W-:Y:S01]  /*e560*/  UIADD3 UR24, UP1, UR22, 0x1f0, URZ ;  /* 0x000001f016187890 */ /* 0x000fe2000ff3e03f */
[----:B------:R-:W-:Y:S01]  /*e570*/  R2UR UR8, R17 ;  /* 0x00000000110872ca */ /* 0x000fe200000e0000 */
[----:B------:R-:W-:Y:S01]  /*e580*/  VIADD R4, R4, 0x1 ;  /* 0x0000000104047836 */ /* 0x000fe20000000000 */
[----:B------:R-:W-:Y:S01]  /*e590*/  R2UR UR11, R15 ;  /* 0x000000000f0b72ca */ /* 0x000fe200000e0000 */
[----:B------:R-:W-:Y:S01]  /*e5a0*/  UIADD3.X UR25, URZ, UR23, URZ, UP1, !UPT ;  /* 0x000000173f197290 */ /* 0x000fe20008ffe43f */
[----:B------:R-:W-:Y:S01]  /*e5b0*/  R2UR UR10, R20 ;  /* 0x00000000140a72ca */ /* 0x000fe200000e0000 */
[----:B------:R-:W-:Y:S01]  /*e5c0*/  UMOV UR6, 0x0 ;  /* 0x0000000000067882 */ /* 0x000fe20000000000 */
[----:B------:R-:W-:Y:S01]  /*e5d0*/  R2UR UR12, R6 ;  /* 0x00000000060c72ca */ /* 0x000fe200000e0000 */
[----:B------:R-:W-:Y:S01]  /*e5e0*/  UMOV UR7, 0x10000000 ;  /* 0x1000000000077882 */ /* 0x000fe20000000000 */
[----:B------:R-:W-:Y:S01]  /*e5f0*/  R2UR UR19, R13 ;  /* 0x000000000d1372ca */ /* 0x000fe200000e0000 */
[----:B------:R-:W-:Y:S01]  /*e600*/  VIADD R20, R20, 0x40 ;  /* 0x0000004014147836 */ /* 0x000fe20000000000 */
[----:B------:R-:W-:Y:S01]  /*e610*/  ISETP.GT.AND P3, PT, R2, 0x1, PT ;  /* 0x000000010200780c */ /* 0x000fe20003f64270 */
[----:B------:R-:W-:Y:S01]  /*e620*/  UIADD3 UR14, UR5, 0x100, URZ ;  /* 0x00000100050e7890 */ /* 0x000fe2000fffe03f */
[----:B------:R-:W-:Y:S01]  /*e630*/  ISETP.NE.AND P1, PT, R4, 0x5, PT ;  /* 0x000000050400780c */ /* 0x000fe20003f25270 */
[----:B------:R-:W-:-:S02]  /*e640*/  UIADD3.X UR5, URZ, UR23, URZ, UP0, !UPT ;  /* 0x000000173f057290 */ /* 0x000fc400087fe43f */
[----:B------:R-:W-:Y:S01]  /*e650*/  UIADD3 UR15, UR8, 0x1e100, URZ ;  /* 0x0001e100080f7890 */ /* 0x000fe2000fffe03f */
[----:B------:R-:W-:Y:S02]  /*e660*/  SEL R14, RZ, 0x1, P1 ;  /* 0x00000001ff0e7807 */ /* 0x000fe40000800000 */
[----:B------:R-:W-:Y:S01]  /*e670*/  UMOV UR8, UR14 ;  /* 0x0000000e00087c82 */ /* 0x000fe20008000000 */
[----:B------:R-:W-:Y:S02]  /*e680*/  SEL R4, R4, RZ, P1 ;  /* 0x000000ff04047207 */ /* 0x000fe40000800000 */
[----:B------:R-:W-:Y:S01]  /*e690*/  LOP3.LUT R3, R3, R14, RZ, 0x3c, !PT ;  /* 0x0000000e03037212 */ /* 0x000fe200078e3cff */
[----:B------:R0:W-:Y:S02]  /*e6a0*/  UTMALDG.3D [UR8], [UR4], desc[UR6] ;  /* 0x00000608040075b4 */ /* 0x0001e40008011000 */
[----:B0-----:R-:W-:Y:S01]  /*e6b0*/  UMOV UR8, UR15 ;  /* 0x0000000f00087c82 */ /* 0x001fe20008000000 */
[----:B------:R-:W-:-:S02]  /*e6c0*/  UMOV UR11, UR19 ;  /* 0x00000013000b7c82 */ /* 0x000fc40008000000 */
[----:B------:R0:W-:Y:S02]  /*e6d0*/  UTMALDG.3D [UR8], [UR24], desc[UR6] ;  /* 0x00000608180075b4 */ /* 0x0001e40008011000 */
[----:B0-----:R-:W-:Y:S05]  /*e6e0*/  @P3 BRA `(.L_x_359) ;  /* 0xfffffffc00483947 */ /* 0x001fea000383ffff */
.L_x_355:
[----:B------:R-:W-:Y:S05]  /*e6f0*/  BSYNC B1 ;  /* 0x0000000000017941 */ /* 0x000fea0003800000 */
.L_x_354:
[----:B------:R-:W-:Y:S01]  /*e700*/  LOP3.LUT P3, RZ, R12, 0xff, RZ, 0xc0, !PT ;  /* 0x000000ff0cff7812 */ /* 0x000fe2000786c0ff */
[----:B------:R-:W-:Y:S01]  /*e710*/  IMAD.IADD R4, R8, 0x1, R11 ;  /* 0x0000000108047824 */ /* 0x000fe200078e020b */
[----:B------:R-:W-:Y:S01]  /*e720*/  IADD3 R19, P4, R19, UR20, RZ ;  /* 0x0000001413137c10 */ /* 0x000fe2000ff9e0ff */
[----:B------:R-:W-:Y:S01]  /*e730*/  ULDC.64 UR4, c[0x0][0x650] ;  /* 0x0001940000047ab9 */ /* 0x000fe20000000a00 */
[----:B------:R-:W-:Y:S01]  /*e740*/  BSSY B1, `(.L_x_360) ;  /* 0x000006e000017945 */ /* 0x000fe20003800000 */
[----:B------:R-:W-:Y:S01]  /*e750*/  IMAD.MOV.U32 R7, RZ, RZ, -0x1 ;  /* 0xffffffffff077424 */ /* 0x000fe200078e00ff */
[----:B------:R-:W-:Y:S01]  /*e760*/  ISETP.GT.U32.AND P1, PT, R4, 0x4, PT ;  /* 0x000000040400780c */ /* 0x000fe20003f24070 */
[----:B------:R-:W-:Y:S01]  /*e770*/  IMAD.MOV.U32 R13, RZ, RZ, -0x1 ;  /* 0xffffffffff0d7424 */ /* 0x000fe200078e00ff */
[----:B------:R-:W-:Y:S01]  /*e780*/  IADD3.X R18, R18, UR13, RZ, P4, !PT ;  /* 0x0000000d12127c10 */ /* 0x000fe2000a7fe4ff */
[----:B------:R-:W-:Y:S01]  /*e790*/  IMAD.MOV.U32 R6, RZ, RZ, -0x1 ;  /* 0xffffffffff067424 */ /* 0x000fe200078e00ff */
[----:B------:R-:W-:-:S02]  /*e7a0*/  ISETP.LT.U32.AND P1, PT, R8, 0x5, P1 ;  /* 0x000000050800780c */ /* 0x000fc40000f21070 */
[----:B------:R-:W-:Y:S01]  /*e7b0*/  PRMT R12, RZ, 0x7610, R12 ;  /* 0x00007610ff0c7816 */ /* 0x000fe2000000000c */
[----:B------:R-:W0:Y:S01]  /*e7c0*/  @P3 S2R R3, SR_CgaCtaId ;  /* 0x0000000000033919 */ /* 0x000e220000008800 */
[----:B------:R-:W-:-:S04]  /*e7d0*/  @P3 MOV R2, 0x400 ;  /* 0x0000040000023802 */ /* 0x000fc80000000f00 */
[----:B0-----:R-:W-:Y:S01]  /*e7e0*/  @P3 LEA R5, R3, R2, 0x18 ;  /* 0x0000000203053211 */ /* 0x001fe200078ec0ff */
[----:B------:R-:W-:-:S03]  /*e7f0*/  IMAD.WIDE.U32 R2, R4, -0x33333333, RZ ;  /* 0xcccccccd04027825 */ /* 0x000fc600078e00ff */
[----:B------:R0:W-:Y:S01]  /*e800*/  @P3 SYNCS.ARRIVE.TRANS64.A1T0 RZ, [R5+URZ+0x68], RZ ;  /* 0x000068ff05ff39a7 */ /* 0x0001e2000810003f */
[----:B------:R-:W-:Y:S02]  /*e810*/  ISETP.GE.U32.AND P3, PT, R8, 0x5, PT ;  /* 0x000000050800780c */ /* 0x000fe40003f66070 */
[----:B------:R-:W-:Y:S02]  /*e820*/  PRMT R2, RZ, 0x7610, R2 ;  /* 0x00007610ff027816 */ /* 0x000fe40000000002 */
[----:B0-----:R-:W-:Y:S02]  /*e830*/  SHF.R.U32.HI R5, RZ, 0x2, R3 ;  /* 0x00000002ff057819 */ /* 0x001fe40000011603 */
[----:B------:R-:W-:Y:S02]  /*e840*/  SEL R3, RZ, 0x1, !P1 ;  /* 0x00000001ff037807 */ /* 0x000fe40004800000 */
[----:B------:R-:W-:Y:S01]  /*e850*/  ISETP.GE.U32.AND P1, PT, R19, UR4, PT ;  /* 0x0000000413007c0c */ /* 0x000fe2000bf26070 */
[----:B------:R-:W-:Y:S01]  /*e860*/  IMAD R11, R5, -0x5, R4 ;  /* 0xfffffffb050b7824 */ /* 0x000fe200078e0204 */
[----:B------:R-:W-:-:S02]  /*e870*/  LOP3.LUT R0, R0, R3, RZ, 0x3c, !PT ;  /* 0x0000000300007212 */ /* 0x000fc400078e3cff */
[----:B------:R-:W-:Y:S02]  /*e880*/  ISETP.GE.U32.AND.EX P1, PT, R18, UR5, PT, P1 ;  /* 0x0000000512007c0c */ /* 0x000fe4000bf26110 */
[----:B------:R-:W-:-:S11]  /*e890*/  @P3 LOP3.LUT R0, R0, 0x1, R5, 0x78, !PT ;  /* 0x0000000100003812 */ /* 0x000fd600078e7805 */
[----:B------:R-:W-:Y:S05]  /*e8a0*/  @P1 BRA `(.L_x_361) ;  /* 0x00000004005c1947 */ /* 0x000fea0003800000 */
[----:B------:R-:W-:Y:S01]  /*e8b0*/  ULDC.64 UR4, c[0x0][0x628] ;  /* 0x00018a0000047ab9 */ /* 0x000fe20000000a00 */
[----:B------:R-:W0:Y:S01]  /*e8c0*/  S2R R14, SR_CTAID.X ;  /* 0x00000000000e7919 */ /* 0x000e220000002500 */
[----:B------:R-:W-:Y:S01]  /*e8d0*/  ISETP.NE.U32.AND P1, PT, RZ, UR4, PT ;  /* 0x00000004ff007c0c */ /* 0x000fe2000bf25070 */
[----:B------:R-:W-:Y:S01]  /*e8e0*/  ULDC UR7, c[0x0][0x630] ;  /* 0x00018c0000077ab9 */ /* 0x000fe20000000800 */
[----:B------:R-:W-:Y:S01]  /*e8f0*/  IMAD.MOV.U32 R2, RZ, RZ, R19 ;  /* 0x000000ffff027224 */ /* 0x000fe200078e0013 */
[----:B------:R-:W1:Y:S01]  /*e900*/  S2R R13, SR_CTAID.Y ;  /* 0x00000000000d7919 */ /* 0x000e620000002600 */
[----:B------:R-:W-:Y:S01]  /*e910*/  ISETP.NE.AND.EX P1, PT, RZ, UR5, PT, P1 ;  /* 0x00000005ff007c0c */ /* 0x000fe2000bf25310 */
[----:B------:R-:W-:-:S12]  /*e920*/  IMAD.MOV.U32 R3, RZ, RZ, R18 ;  /* 0x000000ffff037224 */ /* 0x000fd800078e0012 */
[----:B------:R-:W-:Y:S05]  /*e930*/  @!P1 BRA `(.L_x_362) ;  /* 0x0000000000289947 */ /* 0x000fea0003800000 */
[----:B------:R-:W-:Y:S02]  /*e940*/  ULDC UR6, c[0x0][0x634] ;  /* 0x00018d0000067ab9 */ /* 0x000fe40000000800 */
[----:B------:R-:W-:-:S05]  /*e950*/  IADD3 R7, P1, R19, UR6, RZ ;  /* 0x0000000613077c10 */ /* 0x000fca000ff3e0ff */
[----:B------:R-:W-:-:S04]  /*e960*/  IMAD.X R15, RZ, RZ, R18, P1 ;  /* 0x000000ffff0f7224 */ /* 0x000fc800008e0612 */
[----:B------:R-:W-:-:S04]  /*e970*/  IMAD.WIDE.U32 R4, R15, UR4, RZ ;  /* 0x000000040f047c25 */ /* 0x000fc8000f8e00ff */
[----:B------:R-:W-:-:S04]  /*e980*/  IMAD.WIDE.U32 R4, P1, R7, UR5, R4 ;  /* 0x0000000507047c25 */ /* 0x000fc8000f820004 */
[----:B------:R-:W-:-:S04]  /*e990*/  IMAD.WIDE.U32 R6, R7, UR4, RZ ;  /* 0x0000000407067c25 */ /* 0x000fc8000f8e00ff */
[----:B------:R-:W-:Y:S01]  /*e9a0*/  IMAD.X R3, RZ, RZ, RZ, P1 ;  /* 0x000000ffff037224 */ /* 0x000fe200008e06ff */
[----:B------:R-:W-:Y:S01]  /*e9b0*/  IADD3 RZ, P1, R7, R4, RZ ;  /* 0x0000000407ff7210 */ /* 0x000fe20007f3e0ff */
[----:B------:R-:W-:-:S04]  /*e9c0*/  IMAD.MOV.U32 R2, RZ, RZ, R5 ;  /* 0x000000ffff027224 */ /* 0x000fc800078e0005 */
[----:B------:R-:W-:-:S08]  /*e9d0*/  IMAD.WIDE.U32.X R2, R15, UR5, R2, P1 ;  /* 0x000000050f027c25 */ /* 0x000fd000088e0402 */
.L_x_362:
[--C-:B------:R-:W-:Y:S01]  /*e9e0*/  SHF.R.U64 R6, R2, UR7, R3.reuse ;  /* 0x0000000702067c19 */ /* 0x100fe20008001203 */
[----:B------:R-:W-:Y:S01]  /*e9f0*/  ULDC.64 UR4, c[0x0][0x620] ;  /* 0x0001880000047ab9 */ /* 0x000fe20000000a00 */
[----:B------:R-:W-:Y:S01]  /*ea00*/  SHF.R.U32.HI R2, RZ, UR7, R3 ;  /* 0x00000007ff027c19 */ /* 0x000fe20008011603 */
[----:B------:R-:W-:Y:S01]  /*ea10*/  IMAD.MOV.U32 R3, RZ, RZ, R18 ;  /* 0x000000ffff037224 */ /* 0x000fe200078e0012 */
[----:B------:R-:W-:Y:S01]  /*ea20*/  IADD3 R5, P1, RZ, -R6, RZ ;  /* 0x80000006ff057210 */ /* 0x000fe20007f3e0ff */
[----:B------:R-:W2:Y:S01]  /*ea30*/  LDC R25, c[0x0][0x144] ;  /* 0x00005100ff197b82 */ /* 0x000ea20000000800 */
[----:B0-----:R-:W-:Y:S01]  /*ea40*/  I2FP.F32.U32 R7, R14 ;  /* 0x0000000e00077245 */ /* 0x001fe20000201000 */
[----:B------:R-:W-:Y:S01]  /*ea50*/  ULDC.64 UR8, c[0x0][0x640] ;  /* 0x0001900000087ab9 */ /* 0x000fe20000000a00 */
[----:B------:R-:W-:Y:S01]  /*ea60*/  ULDC UR6, c[0x0][0x608] ;  /* 0x0001820000067ab9 */ /* 0x000fe20000000800 */
[----:B------:R-:W-:Y:S01]  /*ea70*/  IMAD.X R2, RZ, RZ, ~R2, P1 ;  /* 0x000000ffff027224 */ /* 0x000fe200008e0e02 */
[----:B------:R-:W-:-:S03]  /*ea80*/  ISETP.NE.U32.AND P1, PT, RZ, UR8, PT ;  /* 0x00000008ff007c0c */ /* 0x000fc6000bf25070 */
[----:B------:R-:W-:Y:S01]  /*ea90*/  IMAD R4, R2, UR4, RZ ;  /* 0x0000000402047c24 */ /* 0x000fe2000f8e02ff */
[----:B------:R-:W0:Y:S01]  /*eaa0*/  LDC R20, c[0x0][0x148] ;  /* 0x00005200ff147b82 */ /* 0x000e220000000800 */
[----:B------:R-:W-:Y:S01]  /*eab0*/  IMAD.MOV.U32 R2, RZ, RZ, R19 ;  /* 0x000000ffff027224 */ /* 0x000fe200078e0013 */
[----:B------:R-:W-:-:S03]  /*eac0*/  ISETP.NE.AND.EX P1, PT, RZ, UR9, PT, P1 ;  /* 0x00000009ff007c0c */ /* 0x000fc6000bf25310 */
[----:B------:R-:W-:Y:S01]  /*ead0*/  IMAD.WIDE.U32 R2, R5, UR4, R2 ;  /* 0x0000000405027c25 */ /* 0x000fe2000f8e0002 */
[----:B------:R-:W-:-:S03]  /*eae0*/  ULDC UR4, c[0x0][0x150] ;  /* 0x0000540000047ab9 */ /* 0x000fc60000000800 */
[----:B------:R-:W-:Y:S02]  /*eaf0*/  IMAD R5, R5, UR5, R4 ;  /* 0x0000000505057c24 */ /* 0x000fe4000f8e0204 */
[----:B------:R-:W-:Y:S01]  /*eb00*/  FMUL R4, R7, UR4 ;  /* 0x0000000407047c20 */ /* 0x000fe20008400000 */
[----:B------:R-:W-:Y:S01]  /*eb10*/  ULDC UR4, c[0x0][0x618] ;  /* 0x0001860000047ab9 */ /* 0x000fe20000000800 */
[----:B------:R-:W-:Y:S01]  /*eb20*/  ULDC UR5, c[0x0][0x154] ;  /* 0x0000550000057ab9 */ /* 0x000fe20000000800 */
[----:B------:R-:W-:-:S03]  /*eb30*/  IMAD.IADD R3, R3, 0x1, R5 ;  /* 0x0000000103037824 */ /* 0x000fc600078e0205 */
[----:B------:R-:W3:Y:S02]  /*eb40*/  F2I.U32.TRUNC.NTZ R4, R4 ;  /* 0x0000000400047305 */ /* 0x000ee4000020f000 */
[----:B------:R-:W-:Y:S02]  /*eb50*/  SHF.R.U64 R7, R2, UR4, R3 ;  /* 0x0000000402077c19 */ /* 0x000fe40008001203 */
[----:B-1----:R-:W-:-:S05]  /*eb60*/  I2FP.F32.U32 R2, R13 ;  /* 0x0000000d00027245 */ /* 0x002fca0000201000 */
[----:B------:R-:W-:Y:S01]  /*eb70*/  FMUL R21, R2, UR5 ;  /* 0x0000000502157c20 */ /* 0x000fe20008400000 */
[----:B------:R-:W-:Y:S01]  /*eb80*/  SHF.R.U32.HI R2, RZ, UR4, R3 ;  /* 0x00000004ff027c19 */ /* 0x000fe20008011603 */
[----:B------:R-:W-:-:S03]  /*eb90*/  ULDC UR4, c[0x0][0x658] ;  /* 0x0001960000047ab9 */ /* 0x000fc60000000800 */
[--C-:B------:R-:W-:Y:S01]  /*eba0*/  SHF.R.U64 R17, R7, UR6, R2.reuse ;  /* 0x0000000607117c19 */ /* 0x100fe20008001202 */
[----:B------:R-:W1:Y:S01]  /*ebb0*/  F2I.U32.TRUNC.NTZ R21, R21 ;  /* 0x0000001500157305 */ /* 0x000e62000020f000 */
[----:B------:R-:W-:Y:S01]  /*ebc0*/  SHF.R.U32.HI R2, RZ, UR6, R2 ;  /* 0x00000006ff027c19 */ /* 0x000fe20008011602 */
[----:B---3--:R-:W-:-:S03]  /*ebd0*/  IMAD.MOV R4, RZ, RZ, -R4 ;  /* 0x000000ffff047224 */ /* 0x008fc600078e0a04 */
[----:B------:R-:W-:Y:S01]  /*ebe0*/  SHF.R.U64 R15, R17, UR4, R2 ;  /* 0x00000004110f7c19 */ /* 0x000fe20008001202 */
[----:B--2---:R-:W-:Y:S01]  /*ebf0*/  IMAD R14, R25, R4, R14 ;  /* 0x00000004190e7224 */ /* 0x004fe200078e020e */
[----:B------:R-:W-:-:S03]  /*ec00*/  SHF.R.U32.HI R23, RZ, UR4, R2 ;  /* 0x00000004ff177c19 */ /* 0x000fc60008011602 */
[----:B------:R-:W-:Y:S02]  /*ec10*/  IMAD.MOV.U32 R2, RZ, RZ, R15 ;  /* 0x000000ffff027224 */ /* 0x000fe400078e000f */
[----:B------:R-:W-:Y:S01]  /*ec20*/  IMAD.MOV.U32 R3, RZ, RZ, R23 ;  /* 0x000000ffff037224 */ /* 0x000fe200078e0017 */
[----:B------:R-:W-:Y:S06]  /*ec30*/  @!P1 BRA `(.L_x_363) ;  /* 0x0000000000289947 */ /* 0x000fec0003800000 */
[----:B------:R-:W-:Y:S02]  /*ec40*/  ULDC UR4, c[0x0][0x64c] ;  /* 0x0001930000047ab9 */ /* 0x000fe40000000800 */
[----:B------:R-:W-:-:S05]  /*ec50*/  IADD3 R3, P1, R15, UR4, RZ ;  /* 0x000000040f037c10 */ /* 0x000fca000ff3e0ff */
[----:B------:R-:W-:-:S04]  /*ec60*/  IMAD.X R23, RZ, RZ, R23, P1 ;  /* 0x000000ffff177224 */ /* 0x000fc800008e0617 */
[----:B------:R-:W-:-:S04]  /*ec70*/  IMAD.WIDE.U32 R4, R23, UR8, RZ ;  /* 0x0000000817047c25 */ /* 0x000fc8000f8e00ff */
[----:B------:R-:W-:-:S04]  /*ec80*/  IMAD.WIDE.U32 R4, P1, R3, UR9, R4 ;  /* 0x0000000903047c25 */ /* 0x000fc8000f820004 */
[----:B------:R-:W-:-:S04]  /*ec90*/  IMAD.WIDE.U32 R2, R3, UR8, RZ ;  /* 0x0000000803027c25 */ /* 0x000fc8000f8e00ff */
[----:B------:R-:W-:Y:S01]  /*eca0*/  IMAD.MOV.U32 R2, RZ, RZ, R5 ;  /* 0x000000ffff027224 */ /* 0x000fe200078e0005 */
[----:B------:R-:W-:Y:S01]  /*ecb0*/  IADD3 RZ, P3, R3, R4, RZ ;  /* 0x0000000403ff7210 */ /* 0x000fe20007f7e0ff */
[----:B------:R-:W-:-:S04]  /*ecc0*/  IMAD.X R3, RZ, RZ, RZ, P1 ;  /* 0x000000ffff037224 */ /* 0x000fc800008e06ff */
[----:B------:R-:W-:-:S08]  /*ecd0*/  IMAD.WIDE.U32.X R2, R23, UR9, R2, P3 ;  /* 0x0000000917027c25 */ /* 0x000fd000098e0402 */
.L_x_363:
[----:B------:R-:W2:Y:S01]  /*ece0*/  LDC R4, c[0x0][0x65c] ;  /* 0x00019700ff047b82 */ /* 0x000ea20000000800 */
[----:B------:R-:W-:Y:S01]  /*ecf0*/  ULDC UR4, c[0x0][0x648] ;  /* 0x0001920000047ab9 */ /* 0x000fe20000000800 */
[----:B------:R-:W-:Y:S01]  /*ed00*/  LOP3.LUT R17, R17, UR17, RZ, 0xc0, !PT ;  /* 0x0000001111117c12 */ /* 0x000fe2000f8ec0ff */
[----:B-1----:R-:W-:Y:S01]  /*ed10*/  IMAD.MOV R21, RZ, RZ, -R21 ;  /* 0x000000ffff157224 */ /* 0x002fe200078e0a15 */
[----:B------:R-:W-:Y:S01]  /*ed20*/  SHF.R.U64 R2, R2, UR4, R3 ;  /* 0x0000000402027c19 */ /* 0x000fe20008001203 */
[----:B------:R-:W-:Y:S01]  /*ed30*/  ULDC UR4, c[0x0][0x638] ;  /* 0x00018e0000047ab9 */ /* 0x000fe20000000800 */
[----:B------:R-:W-:Y:S01]  /*ed40*/  ULDC UR5, c[0x0][0x610] ;  /* 0x0001840000057ab9 */ /* 0x000fe20000000800 */
[----:B------:R-:W-:Y:S02]  /*ed50*/  IMAD.MOV.U32 R3, RZ, RZ, 0x1 ;  /* 0x00000001ff037424 */ /* 0x000fe400078e00ff */
[----:B------:R-:W-:Y:S01]  /*ed60*/  IMAD R17, R2, UR18, R17 ;  /* 0x0000001202117c24 */ /* 0x000fe2000f8e0211 */
[----:B--2---:R-:W-:Y:S01]  /*ed70*/  ISETP.NE.AND P1, PT, R4, 0x1, PT ;  /* 0x000000010400780c */ /* 0x004fe20003f25270 */
[----:B------:R-:W-:Y:S01]  /*ed80*/  IMAD.MOV R4, RZ, RZ, -R2 ;  /* 0x000000ffff047224 */ /* 0x000fe200078e0a02 */
[----:B------:R-:W-:-:S03]  /*ed90*/  LOP3.LUT R2, R7, UR16, RZ, 0xc0, !PT ;  /* 0x0000001007027c12 */ /* 0x000fc6000f8ec0ff */
[----:B------:R-:W-:Y:S01]  /*eda0*/  IMAD R15, R4, UR4, R15 ;  /* 0x00000004040f7c24 */ /* 0x000fe2000f8e020f */
[----:B------:R-:W-:-:S03]  /*edb0*/  ULDC UR4, c[0x0][0x600] ;  /* 0x0001800000047ab9 */ /* 0x000fc60000000800 */
[--C-:B------:R-:W-:Y:S01]  /*edc0*/  IMAD R15, R15, UR4, R2.reuse ;  /* 0x000000040f0f7c24 */ /* 0x100fe2000f8e0202 */
[----:B------:R-:W-:-:S03]  /*edd0*/  PRMT R2, R3, 0x7610, R2 ;  /* 0x0000761003027816 */ /* 0x000fc60000000002 */
[----:B0-----:R-:W-:-:S04]  /*ede0*/  @P1 IMAD R14, R20, R21, R13 ;  /* 0x00000015140e1224 */ /* 0x001fc800078e020d */
[----:B------:R-:W-:-:S05]  /*edf0*/  IMAD R14, R17, UR5, R14 ;  /* 0x00000005110e7c24 */ /* 0x000fca000f8e020e */
[----:B------:R-:W-:Y:S02]  /*ee00*/  SEL R13, R15, R14, !P1 ;  /* 0x0000000e0f0d7207 */ /* 0x000fe40004800000 */
[----:B------:R-:W-:-:S07]  /*ee10*/  SEL R7, R14, R15, !P1 ;  /* 0x0000000f0e077207 */ /* 0x000fce0004800000 */
.L_x_361:
[----:B------:R-:W-:Y:S05]  /*ee20*/  BSYNC B1 ;  /* 0x0000000000017941 */ /* 0x000fea0003800000 */
.L_x_360:
[----:B------:R-:W-:-:S13]  /*ee30*/  LOP3.LUT P1, RZ, R2, 0xff, RZ, 0xc0, !PT ;  /* 0x000000ff02ff7812 */ /* 0x000fda000782c0ff */
[----:B------:R-:W-:Y:S05]  /*ee40*/  @P1 BRA `(.L_x_364) ;  /* 0xfffffff4003c1947 */ /* 0x000fea000383ffff */
[----:B------:R-:W-:Y:S05]  /*ee50*/  BSYNC B0 ;  /* 0x0000000000007941 */ /* 0x000fea0003800000 */
.L_x_352:
[----:B------:R-:W-:-:S03]  /*ee60*/  UMOV UR4, 0xffffffff ;  /* 0xffffffff00047882 */ /* 0x000fc60000000000 */
[----:B------:R-:W-:Y:S05]  /*ee70*/  BRA.DIV UR4, `(.L_x_365) ;  /* 0x00000006043c7947 */ /* 0x000fea000b800000 */
[----:B------:R-:W-:-:S13]  /*ee80*/  ELECT P6, URZ, PT ;  /* 0x00000000003f782f */ /* 0x000fda00038c0000 */
.L_x_380:
[----:B------:R-:W-:Y:S04]  /*ee90*/  BSSY B0, `(.L_x_366) ;  /* 0x0000034000007945 */ /* 0x000fe80003800000 */
[----:B------:R-:W-:Y:S05]  /*eea0*/  @!P6 BRA `(.L_x_367) ;  /* 0x0000000000c8e947 */ /* 0x000fea0003800000 */
[----:B------:R-:W-:-:S04]  /*eeb0*/  LOP3.LUT R16, R16, 0x2, RZ, 0xfc, !PT ;  /* 0x0000000210107812 */ /* 0x000fc800078efcff */
[----:B------:R-:W-:-:S13]  /*eec0*/  ISETP.NE.AND P0, PT, R16, 0x3, PT ;  /* 0x000000031000780c */ /* 0x000fda0003f05270 */
[----:B------:R-:W-:Y:S05]  /*eed0*/  @!P0 BRA `(.L_x_368) ;  /* 0x0000000000048947 */ /* 0x000fea0003800000 */
[----:B------:R-:W-:Y:S01]  /*eee0*/  BPT.TRAP 0x1 ;  /* 0x000000040000795c */ /* 0x000fe20000300000 */
.L_x_368:
[----:B------:R-:W0:Y:S01]  /*eef0*/  S2R R3, SR_CgaCtaId ;  /* 0x0000000000037919 */ /* 0x000e220000008800 */
[----:B------:R-:W-:Y:S02]  /*ef00*/  MOV R2, 0x400 ;  /* 0x0000040000027802 */ /* 0x000fe40000000f00 */
[----:B------:R-:W-:Y:S02]  /*ef10*/  SHF.L.U32 R4, R0, 0x1f, RZ ;  /* 0x0000001f00047819 */ /* 0x000fe400000006ff */
[----:B0-----:R-:W-:-:S05]  /*ef20*/  LEA R2, R3, R2, 0x18 ;  /* 0x0000000203027211 */ /* 0x001fca00078ec0ff */
[----:B------:R-:W-:-:S04]  /*ef30*/  VIADD R2, R2, 0x28 ;  /* 0x0000002802027836 */ /* 0x000fc80000000000 */
[C---:B------:R-:W-:Y:S02]  /*ef40*/  IMAD R7, R11.reuse, 0x8, R2 ;  /* 0x000000080b077824 */ /* 0x040fe400078e0202 */
[----:B------:R-:W-:Y:S02]  /*ef50*/  VIADD R11, R11, 0x1 ;  /* 0x000000010b0b7836 */ /* 0x000fe40000000000 */
[----:B------:R-:W0:Y:S03]  /*ef60*/  SYNCS.PHASECHK.TRANS64.TRYWAIT P0, [R7+URZ], R4 ;  /* 0x00000004070075a7 */ /* 0x000e26000800017f */
[----:B------:R-:W-:-:S04]  /*ef70*/  ISETP.NE.AND P1, PT, R11, 0x5, PT ;  /* 0x000000050b00780c */ /* 0x000fc80003f25270 */
[----:B------:R-:W-:Y:S02]  /*ef80*/  SEL R3, RZ, 0x1, P1 ;  /* 0x00000001ff037807 */ /* 0x000fe40000800000 */
[----:B------:R-:W-:Y:S02]  /*ef90*/  SEL R11, R11, RZ, P1 ;  /* 0x000000ff0b0b7207 */ /* 0x000fe40000800000 */
[----:B------:R-:W-:-:S03]  /*efa0*/  LOP3.LUT R6, R0, R3, RZ, 0x3c, !PT ;  /* 0x0000000300067212 */ /* 0x000fc600078e3cff */
[----:B------:R-:W-:Y:S01]  /*efb0*/  IMAD R8, R11, 0x8, R2 ;  /* 0x000000080b087824 */ /* 0x000fe200078e0202 */
[----:B------:R-:W-:Y:S01]  /*efc0*/  SHF.L.U32 R5, R6, 0x1f, RZ ;  /* 0x0000001f06057819 */ /* 0x000fe200000006ff */
[----:B0-----:R-:W-:Y:S06]  /*efd0*/  @!P0 BRA `(.L_x_369) ;  /* 0x0000000400048947 */ /* 0x001fec0003800000 */
.L_x_381:
[----:B------:R-:W1:Y:S01]  /*efe0*/  SYNCS.PHASECHK.TRANS64.TRYWAIT P0, [R8+URZ], R5 ;  /* 0x00000005080075a7 */ /* 0x000e62000800017f */
[----:B------:R-:W-:-:S05]  /*eff0*/  VIADD R0, R11, 0x1 ;  /* 0x000000010b007836 */ /* 0x000fca0000000000 */
[----:B------:R-:W-:-:S04]  /*f000*/  ISETP.NE.AND P1, PT, R0, 0x5, PT ;  /* 0x000000050000780c */ /* 0x000fc80003f25270 */
[----:B------:R-:W-:Y:S02]  /*f010*/  SEL R3, RZ, 0x1, P1 ;  /* 0x00000001ff037807 */ /* 0x000fe40000800000 */
[----:B0-----:R-:W-:Y:S02]  /*f020*/  SEL R7, R0, RZ, P1 ;  /* 0x000000ff00077207 */ /* 0x001fe40000800000 */
[----:B------:R-:W-:-:S03]  /*f030*/  LOP3.LUT R6, R6, R3, RZ, 0x3c, !PT ;  /* 0x0000000306067212 */ /* 0x000fc600078e3cff */
[----:B------:R-:W-:Y:S01]  /*f040*/  IMAD R9, R7, 0x8, R2 ;  /* 0x0000000807097824 */ /* 0x000fe200078e0202 */
[----:B------:R-:W-:Y:S01]  /*f050*/  SHF.L.U32 R4, R6, 0x1f, RZ ;  /* 0x0000001f06047819 */ /* 0x000fe200000006ff */
[----:B-1----:R-:W-:Y:S06]  /*f060*/  @!P0 BRA `(.L_x_370) ;  /* 0x0000000000f48947 */ /* 0x002fec0003800000 */
.L_x_382:
[----:B------:R-:W1:Y:S01]  /*f070*/  SYNCS.PHASECHK.TRANS64.TRYWAIT P0, [R9+URZ], R4 ;  /* 0x00000004090075a7 */ /* 0x000e62000800017f */
[----:B------:R-:W-:-:S05]  /*f080*/  VIADD R0, R7, 0x1 ;  /* 0x0000000107007836 */ /* 0x000fca0000000000 */
[----:B------:R-:W-:-:S04]  /*f090*/  ISETP.NE.AND P1, PT, R0, 0x5, PT ;  /* 0x000000050000780c */ /* 0x000fc80003f25270 */
[----:B------:R-:W-:Y:S02]  /*f0a0*/  SEL R3, RZ, 0x1, P1 ;  /* 0x00000001ff037807 */ /* 0x000fe40000800000 */
[----:B------:R-:W-:Y:S02]  /*f0b0*/  SEL R7, R0, RZ, P1 ;  /* 0x000000ff00077207 */ /* 0x000fe40000800000 */
[----:B------:R-:W-:-:S03]  /*f0c0*/  LOP3.LUT R11, R6, R3, RZ, 0x3c, !PT ;  /* 0x00000003060b7212 */ /* 0x000fc600078e3cff */
[----:B------:R-:W-:Y:S01]  /*f0d0*/  IMAD R6, R7, 0x8, R2 ;  /* 0x0000000807067824 */ /* 0x000fe200078e0202 */
[----:B0-----:R-:W-:Y:S01]  /*f0e0*/  SHF.L.U32 R5, R11, 0x1f, RZ ;  /* 0x0000001f0b057819 */ /* 0x001fe200000006ff */
[----:B-1----:R-:W-:Y:S06]  /*f0f0*/  @!P0 BRA `(.L_x_371) ;  /* 0x0000000000e48947 */ /* 0x002fec0003800000 */
.L_x_383:
[----:B------:R-:W1:Y:S01]  /*f100*/  SYNCS.PHASECHK.TRANS64.TRYWAIT P0, [R6+URZ], R5 ;  /* 0x00000005060075a7 */ /* 0x000e62000800017f */
[----:B------:R-:W-:-:S05]  /*f110*/  VIADD R0, R7, 0x1 ;  /* 0x0000000107007836 */ /* 0x000fca0000000000 */
[----:B------:R-:W-:-:S04]  /*f120*/  ISETP.NE.AND P1, PT, R0, 0x5, PT ;  /* 0x000000050000780c */ /* 0x000fc80003f25270 */
[----:B0-----:R-:W-:Y:S02]  /*f130*/  SEL R4, RZ, 0x1, P1 ;  /* 0x00000001ff047807 */ /* 0x001fe40000800000 */
[----:B------:R-:W-:Y:S02]  /*f140*/  SEL R3, R0, RZ, P1 ;  /* 0x000000ff00037207 */ /* 0x000fe40000800000 */
[----:B------:R-:W-:Y:S01]  /*f150*/  LOP3.LUT R0, R11, R4, RZ, 0x3c, !PT ;  /* 0x000000040b007212 */ /* 0x000fe200078e3cff */
[----:B-1----:R-:W-:Y:S06]  /*f160*/  @!P0 BRA `(.L_x_372) ;  /* 0x0000000000dc8947 */ /* 0x002fec0003800000 */
.L_x_384:
[----:B------:R-:W-:Y:S01]  /*f170*/  IMAD R3, R3, 0x8, R2 ;  /* 0x0000000803037824 */ /* 0x000fe200078e0202 */
[----:B------:R-:W-:-:S07]  /*f180*/  SHF.L.U32 R0, R0, 0x1f, RZ ;  /* 0x0000001f00007819 */ /* 0x000fce00000006ff */
.L_x_373:
[----:B-1----:R1:W2:Y:S02]  /*f190*/  SYNCS.PHASECHK.TRANS64.TRYWAIT P0, [R3+URZ], R0 ;  /* 0x00000000030075a7 */ /* 0x0022a4000800017f */
[----:B--2---:R-:W-:Y:S05]  /*f1a0*/  @!P0 NANOSLEEP.SYNCS 0x989680 ;  /* 0x009896800000895d */ /* 0x004fea0003900000 */
[----:B------:R-:W2:Y:S02]  /*f1b0*/  @!P0 SYNCS.PHASECHK.TRANS64 P0, [R3+URZ], R0 ;  /* 0x00000000030085a7 */ /* 0x000ea4000800007f */
[----:B--2---:R-:W-:Y:S05]  /*f1c0*/  @!P0 BRA `(.L_x_373) ;  /* 0xfffffffc00f08947 */ /* 0x004fea000383ffff */
.L_x_367:
[----:B------:R-:W-:Y:S05]  /*f1d0*/  BSYNC B0 ;  /* 0x0000000000007941 */ /* 0x000fea0003800000 */
.L_x_366:
[----:B------:R-:W-:Y:S05]  /*f1e0*/  EXIT ;  /* 0x000000000000794d */ /* 0x000fea0003800000 */
.L_x_17:
[----:B---3--:R3:W4:Y:S02]  /*f1f0*/  SYNCS.PHASECHK.TRANS64.TRYWAIT P1, [R3+URZ], R0 ;  /* 0x00000000030075a7 */ /* 0x008724000802017f */
[----:B----4-:R-:W-:Y:S05]  /*f200*/  @!P1 NANOSLEEP.SYNCS 0x989680 ;  /* 0x009896800000995d */ /* 0x010fea0003900000 */
[----:B------:R-:W4:Y:S02]  /*f210*/  @!P1 SYNCS.PHASECHK.TRANS64 P1, [R3+URZ], R0 ;  /* 0x00000000030095a7 */ /* 0x000f24000802007f */
[----:B----4-:R-:W-:Y:S05]  /*f220*/  @!P1 BRA `(.L_x_17) ;  /* 0xfffffffc00f09947 */ /* 0x010fea000383ffff */
[----:B------:R-:W-:Y:S05]  /*f230*/  BRA `(.L_x_16) ;  /* 0xffffff2000147947 */ /* 0x000fea000383ffff */
.L_x_22:
[----:B-1----:R-:W-:-:S04]  /*f240*/  IMAD.U32 R5, RZ, RZ, UR8 ;  /* 0x00000008ff057e24 */ /* 0x002fc8000f8e00ff */
[----:B------:R1:W2:Y:S03]  /*f250*/  SYNCS.PHASECHK.TRANS64.TRYWAIT P1, [R5+URZ], R4 ;  /* 0x00000004050075a7 */ /* 0x0002a6000802017f */
[----:B--2---:R-:W-:Y:S05]  /*f260*/  @!P1 NANOSLEEP.SYNCS 0x989680 ;  /* 0x009896800000995d */ /* 0x004fea0003900000 */
[----:B------:R-:W2:Y:S02]  /*f270*/  @!P1 SYNCS.PHASECHK.TRANS64 P1, [R5+URZ], R4 ;  /* 0x00000004050095a7 */ /* 0x000ea4000802007f */
[----:B--2---:R-:W-:Y:S05]  /*f280*/  @!P1 BRA `(.L_x_22) ;  /* 0xfffffffc00ec9947 */ /* 0x004fea000383ffff */
[----:B------:R-:W-:Y:S05]  /*f290*/  BRA `(.L_x_21) ;  /* 0xffffff30004c7947 */ /* 0x000fea000383ffff */
.L_x_353:
[----:B------:R-:W-:Y:S01]  /*f2a0*/  BSSY B1, `(.L_x_374) ;  /* 0x0000006000017945 */ /* 0x000fe20003800000 */
[----:B------:R-:W-:-:S07]  /*f2b0*/  IMAD.MOV.U32 R15, RZ, RZ, -0x1 ;  /* 0xffffffffff0f7424 */ /* 0x000fce00078e00ff */
[----:B------:R-:W-:Y:S05]  /*f2c0*/  WARPSYNC.COLLECTIVE R15, `(.L_x_375) ;  /* 0x000000000f0c7348 */ /* 0x000fea0003c00000 */
[----:B------:R-:W-:Y:S02]  /*f2d0*/  ELECT P6, UR62, PT ;  /* 0x00000000003e782f */ /* 0x000fe400038c0000 */
[----:B------:R-:W-:Y:S01]  /*f2e0*/  MOV R14, UR62 ;  /* 0x0000003e000e7c02 */ /* 0x000fe20008000f00 */
[----:B------:R-:W-:Y:S10]  /*f2f0*/  ENDCOLLECTIVE ;  /* 0x000000000000791b */ /* 0x000ff40003800000 */
.L_x_375:
[----:B------:R-:W-:Y:S05]  /*f300*/  BSYNC B1 ;  /* 0x0000000000017941 */ /* 0x000fea0003800000 */
.L_x_374:
[----:B------:R-:W-:Y:S05]  /*f310*/  BRA `(.L_x_376) ;  /* 0xfffffff000147947 */ /* 0x000fea000383ffff */
.L_x_356:
[----:B0-----:R0:W1:Y:S02]  /*f320*/  SYNCS.PHASECHK.TRANS64.TRYWAIT P1, [R14+URZ+0x28], R5 ;  /* 0x000028050e0075a7 */ /* 0x001064000802017f */
[----:B-1----:R-:W-:Y:S05]  /*f330*/  @!P1 NANOSLEEP.SYNCS 0x989680 ;  /* 0x009896800000995d */ /* 0x002fea0003900000 */
[----:B------:R-:W1:Y:S02]  /*f340*/  @!P1 SYNCS.PHASECHK.TRANS64 P1, [R14+URZ+0x28], R5 ;  /* 0x000028050e0095a7 */ /* 0x000e64000802007f */
[----:B-1----:R-:W-:Y:S05]  /*f350*/  @!P1 BRA `(.L_x_356) ;  /* 0xfffffffc00f09947 */ /* 0x002fea000383ffff */
[----:B------:R-:W-:Y:S05]  /*f360*/  BRA `(.L_x_377) ;  /* 0xfffffff000487947 */ /* 0x000fea000383ffff */
.L_x_365:
[----:B------:R-:W-:Y:S01]  /*f370*/  BSSY B0, `(.L_x_378) ;  /* 0x0000006000007945 */ /* 0x000fe20003800000 */
[----:B------:R-:W-:-:S07]  /*f380*/  IMAD.MOV.U32 R15, RZ, RZ, -0x1 ;  /* 0xffffffffff0f7424 */ /* 0x000fce00078e00ff */
[----:B------:R-:W-:Y:S05]  /*f390*/  WARPSYNC.COLLECTIVE R15, `(.L_x_379) ;  /* 0x000000000f0c7348 */ /* 0x000fea0003c00000 */
[----:B------:R-:W-:Y:S02]  /*f3a0*/  ELECT P6, UR62, PT ;  /* 0x00000000003e782f */ /* 0x000fe400038c0000 */
[----:B------:R-:W-:Y:S01]  /*f3b0*/  MOV R14, UR62 ;  /* 0x0000003e000e7c02 */ /* 0x000fe20008000f00 */
[----:B------:R-:W-:Y:S10]  /*f3c0*/  ENDCOLLECTIVE ;  /* 0x000000000000791b */ /* 0x000ff40003800000 */
.L_x_379:
[----:B------:R-:W-:Y:S05]  /*f3d0*/  BSYNC B0 ;  /* 0x0000000000007941 */ /* 0x000fea0003800000 */
.L_x_378:
[----:B------:R-:W-:Y:S05]  /*f3e0*/  BRA `(.L_x_380) ;  /* 0xfffffff800a87947 */ /* 0x000fea000383ffff */
.L_x_369:
[----:B0-----:R0:W1:Y:S02]  /*f3f0*/  SYNCS.PHASECHK.TRANS64.TRYWAIT P0, [R7+URZ], R4 ;  /* 0x00000004070075a7 */ /* 0x001064000800017f */
[----:B-1----:R-:W-:Y:S05]  /*f400*/  @!P0 NANOSLEEP.SYNCS 0x989680 ;  /* 0x009896800000895d */ /* 0x002fea0003900000 */
[----:B------:R-:W1:Y:S02]  /*f410*/  @!P0 SYNCS.PHASECHK.TRANS64 P0, [R7+URZ], R4 ;  /* 0x00000004070085a7 */ /* 0x000e64000800007f */
[----:B-1----:R-:W-:Y:S05]  /*f420*/  @!P0 BRA `(.L_x_369) ;  /* 0xfffffffc00f08947 */ /* 0x002fea000383ffff */
[----:B------:R-:W-:Y:S05]  /*f430*/  BRA `(.L_x_381) ;  /* 0xfffffff800e87947 */ /* 0x000fea000383ffff */
.L_x_370:
[----:B0-----:R0:W1:Y:S02]  /*f440*/  SYNCS.PHASECHK.TRANS64.TRYWAIT P0, [R8+URZ], R5 ;  /* 0x00000005080075a7 */ /* 0x001064000800017f */
[----:B-1----:R-:W-:Y:S05]  /*f450*/  @!P0 NANOSLEEP.SYNCS 0x989680 ;  /* 0x009896800000895d */ /* 0x002fea0003900000 */
[----:B------:R-:W1:Y:S02]  /*f460*/  @!P0 SYNCS.PHASECHK.TRANS64 P0, [R8+URZ], R5 ;  /* 0x00000005080085a7 */ /* 0x000e64000800007f */
[----:B-1----:R-:W-:Y:S05]  /*f470*/  @!P0 BRA `(.L_x_370) ;  /* 0xfffffffc00f08947 */ /* 0x002fea000383ffff */
[----:B------:R-:W-:Y:S05]  /*f480*/  BRA `(.L_x_382) ;  /* 0xfffffff800f87947 */ /* 0x000fea000383ffff */
.L_x_371:
[----:B0-----:R0:W1:Y:S02]  /*f490*/  SYNCS.PHASECHK.TRANS64.TRYWAIT P0, [R9+URZ], R4 ;  /* 0x00000004090075a7 */ /* 0x001064000800017f */
[----:B-1----:R-:W-:Y:S05]  /*f4a0*/  @!P0 NANOSLEEP.SYNCS 0x989680 ;  /* 0x009896800000895d */ /* 0x002fea0003900000 */
[----:B------:R-:W1:Y:S02]  /*f4b0*/  @!P0 SYNCS.PHASECHK.TRANS64 P0, [R9+URZ], R4 ;  /* 0x00000004090085a7 */ /* 0x000e64000800007f */
[----:B-1----:R-:W-:Y:S05]  /*f4c0*/  @!P0 BRA `(.L_x_371) ;  /* 0xfffffffc00f08947 */ /* 0x002fea000383ffff */
[----:B------:R-:W-:Y:S05]  /*f4d0*/  BRA `(.L_x_383) ;  /* 0xfffffffc00087947 */ /* 0x000fea000383ffff */
.L_x_372:
[----:B0-----:R0:W1:Y:S02]  /*f4e0*/  SYNCS.PHASECHK.TRANS64.TRYWAIT P0, [R6+URZ], R5 ;  /* 0x00000005060075a7 */ /* 0x001064000800017f */
[----:B-1----:R-:W-:Y:S05]  /*f4f0*/  @!P0 NANOSLEEP.SYNCS 0x989680 ;  /* 0x009896800000895d */ /* 0x002fea0003900000 */
[----:B------:R-:W1:Y:S02]  /*f500*/  @!P0 SYNCS.PHASECHK.TRANS64 P0, [R6+URZ], R5 ;  /* 0x00000005060085a7 */ /* 0x000e64000800007f */
[----:B-1----:R-:W-:Y:S05]  /*f510*/  @!P0 BRA `(.L_x_372) ;  /* 0xfffffffc00f08947 */ /* 0x002fea000383ffff */
[----:B------:R-:W-:Y:S05]  /*f520*/  BRA `(.L_x_384) ;  /* 0xfffffffc00107947 */ /* 0x000fea000383ffff */
.L_x_385:
[----:B------:R-:W-:-:S00]  /*f530*/  BRA `(.L_x_385) ;  /* 0xfffffffc00fc7947 */ /* 0x000fc0000383ffff */
[----:B------:R-:W-:-:S00]  /*f540*/  NOP ;  /* 0x0000000000007918 */ /* 0x000fc00000000000 */
        /* <DEDUP_REMOVED lines=11> */
.L_x_386:


//--------------------- .nv.global.init           --------------------------
	.section	.nv.global.init,"aw",@progbits
.nv.global.init:
	.type		$str$22,@object
	.size		$str$22,($str$23 - $str$22)
$str$22:
        /*0000*/ 	.byte	0x6b, 0x5f, 0x74, 0x69, 0x6c, 0x65, 0x5f, 0x63, 0x6f, 0x75, 0x6e, 0x74, 0x20, 0x3e, 0x3d, 0x20
        /*0010*/ 	.byte	0x31, 0x00
	.type		$str$23,@object
	.size		$str$23,(__unnamed_1 - $str$23)
$str$23:
        /*0012*/ 	.byte	0x2f, 0x74, 0x6d, 0x70, 0x2f, 0x63, 0x75, 0x74, 0x6c, 0x61, 0x73, 0x73, 0x5f, 0x73, 0x77, 0x65
        /*0022*/ 	.byte	0x65, 0x70, 0x5f, 0x73, 0x72, 0x63, 0x2f, 0x69, 0x6e, 0x63, 0x6c, 0x75, 0x64, 0x65, 0x2f, 0x63
        /*0032*/ 	.byte	0x75, 0x74, 0x6c, 0x61, 0x73, 0x73, 0x2f, 0x67, 0x65, 0x6d, 0x6d, 0x2f, 0x63, 0x6f, 0x6c, 0x6c
        /*0042*/ 	.byte	0x65, 0x63, 0x74, 0x69, 0x76, 0x65, 0x2f, 0x73, 0x6d, 0x39, 0x30, 0x5f, 0x6d, 0x6d, 0x61, 0x5f
        /*0052*/ 	.byte	0x74, 0x6d, 0x61, 0x5f, 0x67, 0x6d, 0x6d, 0x61, 0x5f, 0x73, 0x73, 0x5f, 0x77, 0x61, 0x72, 0x70
        /*0062*/ 	.byte	0x73, 0x70, 0x65, 0x63, 0x69, 0x61, 0x6c, 0x69, 0x7a, 0x65, 0x64, 0x2e, 0x68, 0x70, 0x70, 0x00
	.type		__unnamed_1,@object
	.size		__unnamed_1,(.L_0 - __unnamed_1)
__unnamed_1:
        /*0072*/ 	.byte	0x76, 0x6f, 0x69, 0x64, 0x20, 0x63, 0x75, 0x74, 0x6c, 0x61, 0x73, 0x73, 0x3a, 0x3a, 0x67, 0x65
        /* <DEDUP_REMOVED lines=180> */
        /*0bc2*/ 	.byte	0x74, 0x69, 0x74, 0x79, 0x5d, 0x00
.L_0:


//--------------------- .nv.shared._ZN7cutlass13device_kernelINS_4gemm6kernel13GemmUniversalIN4cute5tupleIJiiiiEEENS1_10collective13CollectiveMmaINS1_34MainloopSm90TmaGmmaWarpSpecializedILi5ENS5_IJNS4_1CILi1EEESB_SB_EEENS1_35KernelTmaWarpSpecializedCooperativeEEENS5_IJNSA_ILi192EEENSA_ILi160EEENSA_ILi64EEEEEENS_10bfloat16_tENS5_IJlSB_lEEESJ_SK_NS4_8TiledMMAINS4_8MMA_AtomIJNS4_4SM904GMMA27MMA_64x32x16_F32BF16BF16_SSILNSO_5MajorE0ELSQ_0ELNSO_7ScaleInE1ELSR_1EEEEEENS4_6LayoutINS5_IJNSA_ILi2EEESB_SB_EEENS5_IJSB_NSA_ILi0EEESX_EEEEENS5_IJNS4_10UnderscoreES10_S10_EEEEENS4_13SM90_TMA_LOADENS4_14ComposedLayoutINS4_7SwizzleILi3ELi4ELi3EEENS4_18smem_ptr_flag_bitsILi16EEENSU_INS5_IJNSA_ILi8EEESH_EEENS5_IJSH_SB_EEEEEEEvNS4_8identityES13_S1D_vS1E_EENS_8epilogue10collective6detail29Sm90TmaWarpSpecializedAdapterINS1H_15DefaultEpilogueISJ_SK_SK_NS1G_6thread17LinearCombinationISJ_Li1EffLNS1L_9ScaleType4KindE0ELNS_15FloatRoundStyleE2ESJ_EENS1_15EpilogueDefaultEEEEEvvEEEEvNT_6ParamsE --------------------------
	.section	.nv.shared._ZN7cutlass13device_kernelINS_4gemm6kernel13GemmUniversalIN4cute5tupleIJiiiiEEENS1_10collective13CollectiveMmaINS1_34MainloopSm90TmaGmmaWarpSpecializedILi5ENS5_IJNS4_1CILi1EEESB_SB_EEENS1_35KernelTmaWarpSpecializedCooperativeEEENS5_IJNSA_ILi192EEENSA_ILi160EEENSA_ILi64EEEEEENS_10bfloat16_tENS5_IJlSB_lEEESJ_SK_NS4_8TiledMMAINS4_8MMA_AtomIJNS4_4SM904GMMA27MMA_64x32x16_F32BF16BF16_SSILNSO_5MajorE0ELSQ_0ELNSO_7ScaleInE1ELSR_1EEEEEENS4_6LayoutINS5_IJNSA_ILi2EEESB_SB_EEENS5_IJSB_NSA_ILi0EEESX_EEEEENS5_IJNS4_10UnderscoreES10_S10_EEEEENS4_13SM90_TMA_LOADENS4_14ComposedLayoutINS4_7SwizzleILi3ELi4ELi3EEENS4_18smem_ptr_flag_bitsILi16EEENSU_INS5_IJNSA_ILi8EEESH_EEENS5_IJSH_SB_EEEEEEEvNS4_8identityES13_S1D_vS1E_EENS_8epilogue10collective6detail29Sm90TmaWarpSpecializedAdapterINS1H_15DefaultEpilogueISJ_SK_SK_NS1G_6thread17LinearCombinationISJ_Li1EffLNS1L_9ScaleType4KindE0ELNS_15FloatRoundStyleE2ESJ_EENS1_15EpilogueDefaultEEEEEvvEEEEvNT_6ParamsE,"aw",@nobits
	.sectionflags	@""
	.align	16
	.zero		1024


//--------------------- .nv.shared.reserved.0     --------------------------
	.section	.nv.shared.reserved.0,"aw",@nobits
	.weak		__nv_reservedSMEM_offset_0_alias
	.size		__nv_reservedSMEM_offset_0_alias, 0, 0
	.other		__nv_reservedSMEM_offset_0_alias,@"STO_CUDA_RESERVED_SHARED STV_DEFAULT"
__nv_reservedSMEM_offset_0_alias:
	.zero		0


//--------------------- .nv.global                --------------------------
	.section	.nv.global,"aw",@nobits
.nv.global:
	.type		_ZN40_INTERNAL_153b96b4_4_k_cu_4bba2c75_103144cute1_E,@object
	.size		_ZN40_INTERNAL_153b96b4_4_k_cu_4bba2c75_103144cute1_E,(_ZN40_INTERNAL_153b96b4_4_k_cu_4bba2c75_103144cuda3std3__45__cpo6cbeginE - _ZN40_INTERNAL_153b96b4_4_k_cu_4bba2c75_103144cute1_E)
_ZN40_INTERNAL_153b96b4_4_k_cu_4bba2c75_103144cute1_E:
	.zero		1
	.type		_ZN40_INTERNAL_153b96b4_4_k_cu_4bba2c75_103144cuda3std3__45__cpo6cbeginE,@object
	.size		_ZN40_INTERNAL_153b96b4_4_k_cu_4bba2c75_103144cuda3std3__45__cpo6cbeginE,(_ZN40_INTERNAL_153b96b4_4_k_cu_4bba2c75_103144cuda3std3__48in_placeE - _ZN40_INTERNAL_153b96b4_4_k_cu_4bba2c75_103144cuda3std3__45__cpo6cbeginE)
_ZN40_INTERNAL_153b96b4_4_k_cu_4bba2c75_103144cuda3std3__45__cpo6cbeginE:
	.zero		1
	.type		_ZN40_INTERNAL_153b96b4_4_k_cu_4bba2c75_103144cuda3std3__48in_placeE,@object
	.size		_ZN40_INTERNAL_153b96b4_4_k_cu_4bba2c75_103144cuda3std3__48in_placeE,(_ZN40_INTERNAL_153b96b4_4_k_cu_4bba2c75_103144cuda3std6ranges3__45__cpo9iter_moveE - _ZN40_INTERNAL_153b96b4_4_k_cu_4bba2c75_103144cuda3std3__48in_placeE)
_ZN40_INTERNAL_153b96b4_4_k_cu_4bba2c75_103144cuda3std3__48in_placeE:
	.zero		1
	.type		_ZN40_INTERNAL_153b96b4_4_k_cu_4bba2c75_103144cuda3std6ranges3__45__cpo9iter_moveE,@object
	.size		_ZN40_INTERNAL_153b96b4_4_k_cu_4bba2c75_103144cuda3std6ranges3__45__cpo9iter_moveE,(_ZN40_INTERNAL_153b96b4_4_k_cu_4bba2c75_103144cuda3std3__45__cpo5beginE - _ZN40_INTERNAL_153b96b4_4_k_cu_4bba2c75_103144cuda3std6ranges3__45__cpo9iter_moveE)
_ZN40_INTERNAL_153b96b4_4_k_cu_4bba2c75_103144cuda3std6ranges3__45__cpo9iter_moveE:
	.zero		1
	.type		_ZN40_INTERNAL_153b96b4_4_k_cu_4bba2c75_103144cuda3std3__45__cpo5beginE,@object
	.size		_ZN40_INTERNAL_153b96b4_4_k_cu_4bba2c75_103144cuda3std3__45__cpo5beginE,(_ZN40_INTERNAL_153b96b4_4_k_cu_4bba2c75_103144cuda3std3__442_GLOBAL__N__153b96b4_4_k_cu_4bba2c75_103146ignoreE - _ZN40_INTERNAL_153b96b4_4_k_cu_4bba2c75_103144cuda3std3__45__cpo5beginE)
_ZN40_INTERNAL_153b96b4_4_k_cu_4bba2c75_103144cuda3std3__45__cpo5beginE:
	.zero		1
	.type		_ZN40_INTERNAL_153b96b4_4_k_cu_4bba2c75_103144cuda3std3__442_GLOBAL__N__153b96b4_4_k_cu_4bba2c75_103146ignoreE,@object
	.size		_ZN40_INTERNAL_153b96b4_4_k_cu_4bba2c75_103144cuda3std3__442_GLOBAL__N__153b96b4_4_k_cu_4bba2c75_103146ignoreE,(_ZN40_INTERNAL_153b96b4_4_k_cu_4bba2c75_103144cute7productE - _ZN40_INTERNAL_153b96b4_4_k_cu_4bba2c75_103144cuda3std3__442_GLOBAL__N__153b96b4_4_k_cu_4bba2c75_103146ignoreE)
_ZN40_INTERNAL_153b96b4_4_k_cu_4bba2c75_103144cuda3std3__442_GLOBAL__N__153b96b4_4_k_cu_4bba2c75_103146ignoreE:
	.zero		1
	.type		_ZN40_INTERNAL_153b96b4_4_k_cu_4bba2c75_103144cute7productE,@object
	.size		_ZN40_INTERNAL_153b96b4_4_k_cu_4bba2c75_103144cute7productE,(_ZN40_INTERNAL_153b96b4_4_k_cu_4bba2c75_103144cuda3std3__45__cpo3endE - _ZN40_INTERNAL_153b96b4_4_k_cu_4bba2c75_103144cute7productE)
_ZN40_INTERNAL_153b96b4_4_k_cu_4bba2c75_103144cute7productE:
	.zero		1
	.type		_ZN40_INTERNAL_153b96b4_4_k_cu_4bba2c75_103144cuda3std3__45__cpo3endE,@object
	.size		_ZN40_INTERNAL_153b96b4_4_k_cu_4bba2c75_103144cuda3std3__45__cpo3endE,(_ZN40_INTERNAL_153b96b4_4_k_cu_4bba2c75_103144cuda3std3__419piecewise_constructE - _ZN40_INTERNAL_153b96b4_4_k_cu_4bba2c75_103144cuda3std3__45__cpo3endE)
_ZN40_INTERNAL_153b96b4_4_k_cu_4bba2c75_103144cuda3std3__45__cpo3endE:
	.zero		1
	.type		_ZN40_INTERNAL_153b96b4_4_k_cu_4bba2c75_103144cuda3std3__419piecewise_constructE,@object
	.size		_ZN40_INTERNAL_153b96b4_4_k_cu_4bba2c75_103144cuda3std3__419piecewise_constructE,(_ZN40_INTERNAL_153b96b4_4_k_cu_4bba2c75_103144cuda3std3__45__cpo4cendE - _ZN40_INTERNAL_153b96b4_4_k_cu_4bba2c75_103144cuda3std3__419piecewise_constructE)
_ZN40_INTERNAL_153b96b4_4_k_cu_4bba2c75_103144cuda3std3__419piecewise_constructE:
	.zero		1
	.type		_ZN40_INTERNAL_153b96b4_4_k_cu_4bba2c75_103144cuda3std3__45__cpo4cendE,@object
	.size		_ZN40_INTERNAL_153b96b4_4_k_cu_4bba2c75_103144cuda3std3__45__cpo4cendE,(_ZN40_INTERNAL_153b96b4_4_k_cu_4bba2c75_103144cuda3std6ranges3__45__cpo4swapE - _ZN40_INTERNAL_153b96b4_4_k_cu_4bba2c75_103144cuda3std3__45__cpo4cendE)
_ZN40_INTERNAL_153b96b4_4_k_cu_4bba2c75_103144cuda3std3__45__cpo4cendE:
	.zero		1
	.type		_ZN40_INTERNAL_153b96b4_4_k_cu_4bba2c75_103144cuda3std6ranges3__45__cpo4swapE,@object
	.size		_ZN40_INTERNAL_153b96b4_4_k_cu_4bba2c75_103144cuda3std6ranges3__45__cpo4swapE,(.L_8 - _ZN40_INTERNAL_153b96b4_4_k_cu_4bba2c75_103144cuda3std6ranges3__45__cpo4swapE)
_ZN40_INTERNAL_153b96b4_4_k_cu_4bba2c75_103144cuda3std6ranges3__45__cpo4swapE:
	.zero		1
.L_8:


//--------------------- .nv.constant0._ZN7cutlass13device_kernelINS_4gemm6kernel13GemmUniversalIN4cute5tupleIJiiiiEEENS1_10collective13CollectiveMmaINS1_34MainloopSm90TmaGmmaWarpSpecializedILi5ENS5_IJNS4_1CILi1EEESB_SB_EEENS1_35KernelTmaWarpSpecializedCooperativeEEENS5_IJNSA_ILi192EEENSA_ILi160EEENSA_ILi64EEEEEENS_10bfloat16_tENS5_IJlSB_lEEESJ_SK_NS4_8TiledMMAINS4_8MMA_AtomIJNS4_4SM904GMMA27MMA_64x32x16_F32BF16BF16_SSILNSO_5MajorE0ELSQ_0ELNSO_7ScaleInE1ELSR_1EEEEEENS4_6LayoutINS5_IJNSA_ILi2EEESB_SB_EEENS5_IJSB_NSA_ILi0EEESX_EEEEENS5_IJNS4_10UnderscoreES10_S10_EEEEENS4_13SM90_TMA_LOADENS4_14ComposedLayoutINS4_7SwizzleILi3ELi4ELi3EEENS4_18smem_ptr_flag_bitsILi16EEENSU_INS5_IJNSA_ILi8EEESH_EEENS5_IJSH_SB_EEEEEEEvNS4_8identityES13_S1D_vS1E_EENS_8epilogue10collective6detail29Sm90TmaWarpSpecializedAdapterINS1H_15DefaultEpilogueISJ_SK_SK_NS1G_6thread17LinearCombinationISJ_Li1EffLNS1L_9ScaleType4KindE0ELNS_15FloatRoundStyleE2ESJ_EENS1_15EpilogueDefaultEEEEEvvEEEEvNT_6ParamsE --------------------------
	.section	.nv.constant0._ZN7cutlass13device_kernelINS_4gemm6kernel13GemmUniversalIN4cute5tupleIJiiiiEEENS1_10collective13CollectiveMmaINS1_34MainloopSm90TmaGmmaWarpSpecializedILi5ENS5_IJNS4_1CILi1EEESB_SB_EEENS1_35KernelTmaWarpSpecializedCooperativeEEENS5_IJNSA_ILi192EEENSA_ILi160EEENSA_ILi64EEEEEENS_10bfloat16_tENS5_IJlSB_lEEESJ_SK_NS4_8TiledMMAINS4_8MMA_AtomIJNS4_4SM904GMMA27MMA_64x32x16_F32BF16BF16_SSILNSO_5MajorE0ELSQ_0ELNSO_7ScaleInE1ELSR_1EEEEEENS4_6LayoutINS5_IJNSA_ILi2EEESB_SB_EEENS5_IJSB_NSA_ILi0EEESX_EEEEENS5_IJNS4_10UnderscoreES10_S10_EEEEENS4_13SM90_TMA_LOADENS4_14ComposedLayoutINS4_7SwizzleILi3ELi4ELi3EEENS4_18smem_ptr_flag_bitsILi16EEENSU_INS5_IJNSA_ILi8EEESH_EEENS5_IJSH_SB_EEEEEEEvNS4_8identityES13_S1D_vS1E_EENS_8epilogue10collective6detail29Sm90TmaWarpSpecializedAdapterINS1H_15DefaultEpilogueISJ_SK_SK_NS1G_6thread17LinearCombinationISJ_Li1EffLNS1L_9ScaleType4KindE0ELNS_15FloatRoundStyleE2ESJ_EENS1_15EpilogueDefaultEEEEEvvEEEEvNT_6ParamsE,"a",@progbits
	.sectionflags	@""
	.align	4
.nv.constant0._ZN7cutlass13device_kernelINS_4gemm6kernel13GemmUniversalIN4cute5tupleIJiiiiEEENS1_10collective13CollectiveMmaINS1_34MainloopSm90TmaGmmaWarpSpecializedILi5ENS5_IJNS4_1CILi1EEESB_SB_EEENS1_35KernelTmaWarpSpecializedCooperativeEEENS5_IJNSA_ILi192EEENSA_ILi160EEENSA_ILi64EEEEEENS_10bfloat16_tENS5_IJlSB_lEEESJ_SK_NS4_8TiledMMAINS4_8MMA_AtomIJNS4_4SM904GMMA27MMA_64x32x16_F32BF16BF16_SSILNSO_5MajorE0ELSQ_0ELNSO_7ScaleInE1ELSR_1EEEEEENS4_6LayoutINS5_IJNSA_ILi2EEESB_SB_EEENS5_IJSB_NSA_ILi0EEESX_EEEEENS5_IJNS4_10UnderscoreES10_S10_EEEEENS4_13SM90_TMA_LOADENS4_14ComposedLayoutINS4_7SwizzleILi3ELi4ELi3EEENS4_18smem_ptr_flag_bitsILi16EEENSU_INS5_IJNSA_ILi8EEESH_EEENS5_IJSH_SB_EEEEEEEvNS4_8identityES13_S1D_vS1E_EENS_8epilogue10collective6detail29Sm90TmaWarpSpecializedAdapterINS1H_15DefaultEpilogueISJ_SK_SK_NS1G_6thread17LinearCombinationISJ_Li1EffLNS1L_9ScaleType4KindE0ELNS_15FloatRoundStyleE2ESJ_EENS1_15EpilogueDefaultEEEEEvvEEEEvNT_6ParamsE:
	.zero		1664


//--------------------- SYMBOLS --------------------------

	.type		.nv.reservedSmem.offset0,@object
	.size		.nv.reservedSmem.offset0,0x4
	.type		__assertfail,@function
